	.target	sm_100a

	.elftype	@"ET_EXEC"


//--------------------- .note.nv.tkinfo           --------------------------
	.section	.note.nv.tkinfo,"",@"SHT_NOTE"
	.sectionflags	@"SHF_NOTE_NV_TKINFO"
	.tkinfo
        /*0018*/ 	.word	0x00000002
        /*0030*/ 	.string	""
        /*0030*/ 	.string	"ptxas"
        /*0030*/ 	.string	"Cuda compilation tools, release 13.0, V13.0.88"
        /*0030*/ 	.string	"Build cuda_13.0.r13.0/compiler.36424714_0"
        /*0030*/ 	.string	"-arch sm_100a -m 64 "



//--------------------- .note.nv.cuinfo           --------------------------
	.section	.note.nv.cuinfo,"",@"SHT_NOTE"
	.sectionflags	@"SHF_NOTE_NV_CUINFO"
        /*0018*/ 	.short	0x0002
        /*001a*/ 	.short	0x0064
        /*001c*/ 	.short	0x0082
	.zero		2


//--------------------- .nv.info                  --------------------------
	.section	.nv.info,"",@"SHT_CUDA_INFO"
	.align	4


	//----- nvinfo : EIATTR_REGCOUNT
	.align		4
        /*0000*/ 	.byte	0x04, 0x2f
        /*0002*/ 	.short	(.L_19 - .L_18)
	.align		4
.L_18:
        /*0004*/ 	.word	index@(_ZN7cutlass13device_kernelINS_4gemm6kernel13GemmUniversalIN4cute5tupleIJiiiiEEENS1_10collective13CollectiveMmaINS1_35MainloopSm100TmaUmmaWarpSpecializedILi5ELi2ELi4ENS5_IJNS4_1CILi2EEENSA_ILi1EEESC_EEEEENS5_IJNSA_ILi128EEENSA_ILi64EEESG_EEEaNS5_IJlSC_lEEEaSI_NS4_8TiledMMAINS4_8MMA_AtomIJNS4_21SM100_MMA_S8_2x1SM_SSIaaiLi128ELi64ELNS4_4UMMA5MajorE0ELSN_0ELNSM_8SaturateE0EEEEEENS4_6LayoutINS5_IJSC_SC_SC_EEENS5_IJNSA_ILi0EEEST_ST_EEEEENS5_IJNS4_10UnderscoreESW_SW_EEEEENS4_18SM100_TMA_2SM_LOADENS4_14ComposedLayoutINS4_7SwizzleILi2ELi4ELi3EEENS4_18smem_ptr_flag_bitsILi8EEENSR_INS5_IJNSA_ILi8EEESG_EEENS5_IJSG_SC_EEEEEEEvNS4_8identityESZ_S19_vS1A_EENS_8epilogue10collective18CollectiveEpilogueINS1C_23Sm100TmaWarpSpecializedILi1ELi1ELi32ELb0ELb0EEEJNS5_IJSG_SG_SG_EEENS5_IJNSR_ISG_SC_EES1I_EEEaSI_aSI_NS1C_6fusion15FusionCallbacksIS1G_NS1K_17LinearCombinationIaiaiLNS_15FloatRoundStyleE2EEES1H_S1J_JEEENS4_5SM1004TMEM4LOAD26SM100_TMEM_LOAD_32dp32b32xENS4_13SM90_TMA_LOADES19_NS4_39AutoVectorizingCopyWithAssumedAlignmentILi128EEENS4_14SM90_TMA_STOREES19_S1W_S1W_EEEvvEEEEvNT_6ParamsE)
        /*0008*/ 	.word	0x0000007b


	//----- nvinfo : EIATTR_FRAME_SIZE
	.align		4
.L_19:
        /*000c*/ 	.byte	0x04, 0x11
        /*000e*/ 	.short	(.L_21 - .L_20)
	.align		4
.L_20:
        /*0010*/ 	.word	index@($__internal_2_$__cuda_sm10x_tcgen05_guardrail_trap_unallocated_columns_being_dealloced)
        /*0014*/ 	.word	0x00000000


	//----- nvinfo : EIATTR_FRAME_SIZE
	.align		4
.L_21:
        /*0018*/ 	.byte	0x04, 0x11
        /*001a*/ 	.short	(.L_23 - .L_22)
	.align		4
.L_22:
        /*001c*/ 	.word	index@($__internal_1_$__cuda_sm10x_tcgen05_guardrail_trap_phase_invalid_during_alloc)
        /*0020*/ 	.word	0x00000000


	//----- nvinfo : EIATTR_FRAME_SIZE
	.align		4
.L_23:
        /*0024*/ 	.byte	0x04, 0x11
        /*0026*/ 	.short	(.L_25 - .L_24)
	.align		4
.L_24:
        /*0028*/ 	.word	index@($__internal_0_$__cuda_sm10x_tcgen05_guardrail_trap_col_being_dealloced_not_returned_by_alloc)
        /*002c*/ 	.word	0x00000000


	//----- nvinfo : EIATTR_FRAME_SIZE
	.align		4
.L_25:
        /*0030*/ 	.byte	0x04, 0x11
        /*0032*/ 	.short	(.L_27 - .L_26)
	.align		4
.L_26:
        /*0034*/ 	.word	index@(_ZN7cutlass13device_kernelINS_4gemm6kernel13GemmUniversalIN4cute5tupleIJiiiiEEENS1_10collective13CollectiveMmaINS1_35MainloopSm100TmaUmmaWarpSpecializedILi5ELi2ELi4ENS5_IJNS4_1CILi2EEENSA_ILi1EEESC_EEEEENS5_IJNSA_ILi128EEENSA_ILi64EEESG_EEEaNS5_IJlSC_lEEEaSI_NS4_8TiledMMAINS4_8MMA_AtomIJNS4_21SM100_MMA_S8_2x1SM_SSIaaiLi128ELi64ELNS4_4UMMA5MajorE0ELSN_0ELNSM_8SaturateE0EEEEEENS4_6LayoutINS5_IJSC_SC_SC_EEENS5_IJNSA_ILi0EEEST_ST_EEEEENS5_IJNS4_10UnderscoreESW_SW_EEEEENS4_18SM100_TMA_2SM_LOADENS4_14ComposedLayoutINS4_7SwizzleILi2ELi4ELi3EEENS4_18smem_ptr_flag_bitsILi8EEENSR_INS5_IJNSA_ILi8EEESG_EEENS5_IJSG_SC_EEEEEEEvNS4_8identityESZ_S19_vS1A_EENS_8epilogue10collective18CollectiveEpilogueINS1C_23Sm100TmaWarpSpecializedILi1ELi1ELi32ELb0ELb0EEEJNS5_IJSG_SG_SG_EEENS5_IJNSR_ISG_SC_EES1I_EEEaSI_aSI_NS1C_6fusion15FusionCallbacksIS1G_NS1K_17LinearCombinationIaiaiLNS_15FloatRoundStyleE2EEES1H_S1J_JEEENS4_5SM1004TMEM4LOAD26SM100_TMEM_LOAD_32dp32b32xENS4_13SM90_TMA_LOADES19_NS4_39AutoVectorizingCopyWithAssumedAlignmentILi128EEENS4_14SM90_TMA_STOREES19_S1W_S1W_EEEvvEEEEvNT_6ParamsE)
        /*0038*/ 	.word	0x00000000


	//----- nvinfo : EIATTR_MIN_STACK_SIZE
	.align		4
.L_27:
        /*003c*/ 	.byte	0x04, 0x12
        /*003e*/ 	.short	(.L_29 - .L_28)
	.align		4
.L_28:
        /*0040*/ 	.word	index@(_ZN7cutlass13device_kernelINS_4gemm6kernel13GemmUniversalIN4cute5tupleIJiiiiEEENS1_10collective13CollectiveMmaINS1_35MainloopSm100TmaUmmaWarpSpecializedILi5ELi2ELi4ENS5_IJNS4_1CILi2EEENSA_ILi1EEESC_EEEEENS5_IJNSA_ILi128EEENSA_ILi64EEESG_EEEaNS5_IJlSC_lEEEaSI_NS4_8TiledMMAINS4_8MMA_AtomIJNS4_21SM100_MMA_S8_2x1SM_SSIaaiLi128ELi64ELNS4_4UMMA5MajorE0ELSN_0ELNSM_8SaturateE0EEEEEENS4_6LayoutINS5_IJSC_SC_SC_EEENS5_IJNSA_ILi0EEEST_ST_EEEEENS5_IJNS4_10UnderscoreESW_SW_EEEEENS4_18SM100_TMA_2SM_LOADENS4_14ComposedLayoutINS4_7SwizzleILi2ELi4ELi3EEENS4_18smem_ptr_flag_bitsILi8EEENSR_INS5_IJNSA_ILi8EEESG_EEENS5_IJSG_SC_EEEEEEEvNS4_8identityESZ_S19_vS1A_EENS_8epilogue10collective18CollectiveEpilogueINS1C_23Sm100TmaWarpSpecializedILi1ELi1ELi32ELb0ELb0EEEJNS5_IJSG_SG_SG_EEENS5_IJNSR_ISG_SC_EES1I_EEEaSI_aSI_NS1C_6fusion15FusionCallbacksIS1G_NS1K_17LinearCombinationIaiaiLNS_15FloatRoundStyleE2EEES1H_S1J_JEEENS4_5SM1004TMEM4LOAD26SM100_TMEM_LOAD_32dp32b32xENS4_13SM90_TMA_LOADES19_NS4_39AutoVectorizingCopyWithAssumedAlignmentILi128EEENS4_14SM90_TMA_STOREES19_S1W_S1W_EEEvvEEEEvNT_6ParamsE)
        /*0044*/ 	.word	0x00000000
.L_29:


//--------------------- .nv.compat                --------------------------
	.section	.nv.compat,"",@"SHT_CUDA_COMPAT_INFO"
	.align	4
        /*0000*/ 	.byte	0x02, 0x09, 0x01, 0x00, 0x02, 0x02, 0x03, 0x00, 0x02, 0x05, 0x06, 0x00, 0x03, 0x07, 0x01, 0x01
        /*0010*/ 	.byte	0x02, 0x03, 0x01, 0x00, 0x02, 0x06, 0x01, 0x00, 0x04, 0x0b, 0x08, 0x00, 0x01, 0x00, 0x00, 0x00
        /*0020*/ 	.byte	0x00, 0x00, 0x00, 0x00


//--------------------- .nv.info._ZN7cutlass13device_kernelINS_4gemm6kernel13GemmUniversalIN4cute5tupleIJiiiiEEENS1_10collective13CollectiveMmaINS1_35MainloopSm100TmaUmmaWarpSpecializedILi5ELi2ELi4ENS5_IJNS4_1CILi2EEENSA_ILi1EEESC_EEEEENS5_IJNSA_ILi128EEENSA_ILi64EEESG_EEEaNS5_IJlSC_lEEEaSI_NS4_8TiledMMAINS4_8MMA_AtomIJNS4_21SM100_MMA_S8_2x1SM_SSIaaiLi128ELi64ELNS4_4UMMA5MajorE0ELSN_0ELNSM_8SaturateE0EEEEEENS4_6LayoutINS5_IJSC_SC_SC_EEENS5_IJNSA_ILi0EEEST_ST_EEEEENS5_IJNS4_10UnderscoreESW_SW_EEEEENS4_18SM100_TMA_2SM_LOADENS4_14ComposedLayoutINS4_7SwizzleILi2ELi4ELi3EEENS4_18smem_ptr_flag_bitsILi8EEENSR_INS5_IJNSA_ILi8EEESG_EEENS5_IJSG_SC_EEEEEEEvNS4_8identityESZ_S19_vS1A_EENS_8epilogue10collective18CollectiveEpilogueINS1C_23Sm100TmaWarpSpecializedILi1ELi1ELi32ELb0ELb0EEEJNS5_IJSG_SG_SG_EEENS5_IJNSR_ISG_SC_EES1I_EEEaSI_aSI_NS1C_6fusion15FusionCallbacksIS1G_NS1K_17LinearCombinationIaiaiLNS_15FloatRoundStyleE2EEES1H_S1J_JEEENS4_5SM1004TMEM4LOAD26SM100_TMEM_LOAD_32dp32b32xENS4_13SM90_TMA_LOADES19_NS4_39AutoVectorizingCopyWithAssumedAlignmentILi128EEENS4_14SM90_TMA_STOREES19_S1W_S1W_EEEvvEEEEvNT_6ParamsE --------------------------
	.section	.nv.info._ZN7cutlass13device_kernelINS_4gemm6kernel13GemmUniversalIN4cute5tupleIJiiiiEEENS1_10collective13CollectiveMmaINS1_35MainloopSm100TmaUmmaWarpSpecializedILi5ELi2ELi4ENS5_IJNS4_1CILi2EEENSA_ILi1EEESC_EEEEENS5_IJNSA_ILi128EEENSA_ILi64EEESG_EEEaNS5_IJlSC_lEEEaSI_NS4_8TiledMMAINS4_8MMA_AtomIJNS4_21SM100_MMA_S8_2x1SM_SSIaaiLi128ELi64ELNS4_4UMMA5MajorE0ELSN_0ELNSM_8SaturateE0EEEEEENS4_6LayoutINS5_IJSC_SC_SC_EEENS5_IJNSA_ILi0EEEST_ST_EEEEENS5_IJNS4_10UnderscoreESW_SW_EEEEENS4_18SM100_TMA_2SM_LOADENS4_14ComposedLayoutINS4_7SwizzleILi2ELi4ELi3EEENS4_18smem_ptr_flag_bitsILi8EEENSR_INS5_IJNSA_ILi8EEESG_EEENS5_IJSG_SC_EEEEEEEvNS4_8identityESZ_S19_vS1A_EENS_8epilogue10collective18CollectiveEpilogueINS1C_23Sm100TmaWarpSpecializedILi1ELi1ELi32ELb0ELb0EEEJNS5_IJSG_SG_SG_EEENS5_IJNSR_ISG_SC_EES1I_EEEaSI_aSI_NS1C_6fusion15FusionCallbacksIS1G_NS1K_17LinearCombinationIaiaiLNS_15FloatRoundStyleE2EEES1H_S1J_JEEENS4_5SM1004TMEM4LOAD26SM100_TMEM_LOAD_32dp32b32xENS4_13SM90_TMA_LOADES19_NS4_39AutoVectorizingCopyWithAssumedAlignmentILi128EEENS4_14SM90_TMA_STOREES19_S1W_S1W_EEEvvEEEEvNT_6ParamsE,"",@"SHT_CUDA_INFO"
	.sectionflags	@""
	.align	4


	//----- nvinfo : EIATTR_CUDA_API_VERSION
	.align		4
        /*0000*/ 	.byte	0x04, 0x37
        /*0002*/ 	.short	(.L_31 - .L_30)
.L_30:
        /*0004*/ 	.word	0x00000082


	//----- nvinfo : EIATTR_KPARAM_INFO
	.align		4
.L_31:
        /*0008*/ 	.byte	0x04, 0x17
        /*000a*/ 	.short	(.L_33 - .L_32)
.L_32:
        /*000c*/ 	.word	0x00000000
        /*0010*/ 	.short	0x0000
        /*0012*/ 	.short	0x0000
        /*0014*/ 	.byte	0x00, 0xf0, 0x01, 0x20


	//----- nvinfo : EIATTR_AT_ENTRY_FRAGMENTS
	.align		4
.L_33:
        /*0018*/ 	.byte	0x04, 0x4f
        /*001a*/ 	.short	(.L_35 - .L_34)


	//   ....[0]....
.L_34:
        /*001c*/ 	.word	0x00000007


	//----- nvinfo : EIATTR_RESERVED_SMEM_USED
	.align		4
.L_35:
        /*0020*/ 	.byte	0x01, 0x41
	.zero		2


	//----- nvinfo : EIATTR_SPARSE_MMA_MASK
	.align		4
        /*0024*/ 	.byte	0x03, 0x50
        /*0026*/ 	.short	0x0000


	//----- nvinfo : EIATTR_TCGEN05_2CTA_USED
	.align		4
        /*0028*/ 	.byte	0x01, 0x52
	.zero		2


	//----- nvinfo : EIATTR_MAXREG_COUNT
	.align		4
        /*002c*/ 	.byte	0x03, 0x1b
        /*002e*/ 	.short	0x00ff


	//----- nvinfo : EIATTR_NUM_BARRIERS
	.align		4
        /*0030*/ 	.byte	0x02, 0x4c
        /*0032*/ 	.byte	0x07
	.zero		1


	//----- nvinfo : EIATTR_EXTERNS
	.align		4
        /*0034*/ 	.byte	0x04, 0x0f
        /*0036*/ 	.short	(.L_37 - .L_36)


	//   ....[0]....
	.align		4
.L_36:
        /*0038*/ 	.word	index@(__assertfail)


	//----- nvinfo : EIATTR_MERCURY_ISA_VERSION
	.align		4
.L_37:
        /*003c*/ 	.byte	0x03, 0x5f
        /*003e*/ 	.short	0x0101


	//----- nvinfo : EIATTR_INT_WARP_WIDE_INSTR_OFFSETS
	.align		4
        /*0040*/ 	.byte	0x04, 0x31
        /*0042*/ 	.short	(.L_39 - .L_38)


	//   ....[0]....
.L_38:
        /*0044*/ 	.word	0x00000cd0


	//   ....[1]....
        /*0048*/ 	.word	0x00000d70


	//   ....[2]....
        /*004c*/ 	.word	0x000020d0


	//   ....[3]....
        /*0050*/ 	.word	0x00003f60


	//   ....[4]....
        /*0054*/ 	.word	0x00003f80


	//   ....[5]....
        /*0058*/ 	.word	0x00003fb0


	//   ....[6]....
        /*005c*/ 	.word	0x000049c0


	//   ....[7]....
        /*0060*/ 	.word	0x00004ae0


	//----- nvinfo : EIATTR_COOP_GROUP_MASK_REGIDS
	.align		4
.L_39:
        /*0064*/ 	.byte	0x04, 0x29
        /*0066*/ 	.short	(.L_41 - .L_40)


	//   ....[0]....
.L_40:
        /*0068*/ 	.word	0xffffffff


	//   ....[1]....
        /*006c*/ 	.word	0xffffffff


	//   ....[2]....
        /*0070*/ 	.word	0xffffffff


	//   ....[3]....
        /*0074*/ 	.word	0xffffffff


	//   ....[4]....
        /*0078*/ 	.word	0xffffffff


	//   ....[5]....
        /*007c*/ 	.word	0xffffffff


	//   ....[6]....
        /*0080*/ 	.word	0xffffffff


	//   ....[7]....
        /*0084*/ 	.word	0xffffffff


	//   ....[8]....
        /*0088*/ 	.word	0xffffffff


	//   ....[9]....
        /*008c*/ 	.word	0xffffffff


	//   ....[10]....
        /*0090*/ 	.word	0xffffffff


	//   ....[11]....
        /*0094*/ 	.word	0xffffffff


	//   ....[12]....
        /*0098*/ 	.word	0xffffffff


	//   ....[13]....
        /*009c*/ 	.word	0xffffffff


	//----- nvinfo : EIATTR_COOP_GROUP_INSTR_OFFSETS
	.align		4
.L_41:
        /*00a0*/ 	.byte	0x04, 0x28
        /*00a2*/ 	.short	(.L_43 - .L_42)


	//   ....[0]....
.L_42:
        /*00a4*/ 	.word	0x000000c0


	//   ....[1]....
        /*00a8*/ 	.word	0x00000500


	//   ....[2]....
        /*00ac*/ 	.word	0x000006a0


	//   ....[3]....
        /*00b0*/ 	.word	0x000007d0


	//   ....[4]....
        /*00b4*/ 	.word	0x000008c0


	//   ....[5]....
        /*00b8*/ 	.word	0x00000a20


	//   ....[6]....
        /*00bc*/ 	.word	0x00000bb0


	//   ....[7]....
        /*00c0*/ 	.word	0x00000df0


	//   ....[8]....
        /*00c4*/ 	.word	0x00001fb0


	//   ....[9]....
        /*00c8*/ 	.word	0x00002e20


	//   ....[10]....
        /*00cc*/ 	.word	0x000032f0


	//   ....[11]....
        /*00d0*/ 	.word	0x00003320


	//   ....[12]....
        /*00d4*/ 	.word	0x00003e60


	//   ....[13]....
        /*00d8*/ 	.word	0x00004070


	//----- nvinfo : EIATTR_VRC_CTA_INIT_COUNT
	.align		4
.L_43:
        /*00dc*/ 	.byte	0x02, 0x4a
        /*00de*/ 	.byte	0x80
	.zero		1


	//----- nvinfo : EIATTR_SYSCALL_OFFSETS
	.align		4
        /*00e0*/ 	.byte	0x04, 0x46
        /*00e2*/ 	.short	(.L_45 - .L_44)


	//   ....[0]....
.L_44:
        /*00e4*/ 	.word	0x000054e0


	//   ....[1]....
        /*00e8*/ 	.word	0x00005620


	//   ....[2]....
        /*00ec*/ 	.word	0x00005d30


	//----- nvinfo : EIATTR_MBARRIER_INSTR_OFFSETS
	.align		4
.L_45:
        /*00f0*/ 	.byte	0x04, 0x39
        /*00f2*/ 	.short	(.L_47 - .L_46)


	//   ....[0]....
.L_46:
        /*00f4*/ 	.word	0x000005f0
        /*00f8*/ 	.word	0x000000ff
        /*00fc*/ 	.word	0x00000000
        /*0100*/ 	.short	0x0100
        /*0102*/ 	.byte	0x08
	.zero		1


	//   ....[1]....
        /*0104*/ 	.word	0x00000600
        /*0108*/ 	.word	0x000000ff
        /*010c*/ 	.word	0x00000028
        /*0110*/ 	.short	0x0100
        /*0112*/ 	.byte	0x08
	.zero		1


	//   ....[2]....
        /*0114*/ 	.word	0x00000610
        /*0118*/ 	.word	0x000000ff
        /*011c*/ 	.word	0x00000008
        /*0120*/ 	.short	0x0100
        /*0122*/ 	.byte	0x08
	.zero		1


	//   ....[3]....
        /*0124*/ 	.word	0x00000620
        /*0128*/ 	.word	0x000000ff
        /*012c*/ 	.word	0x00000030
        /*0130*/ 	.short	0x0100
        /*0132*/ 	.byte	0x08
	.zero		1


	//   ....[4]....
        /*0134*/ 	.word	0x00000630
        /*0138*/ 	.word	0x000000ff
        /*013c*/ 	.word	0x00000010
        /*0140*/ 	.short	0x0100
        /*0142*/ 	.byte	0x08
	.zero		1


	//   ....[5]....
        /*0144*/ 	.word	0x00000640
        /*0148*/ 	.word	0x000000ff
        /*014c*/ 	.word	0x00000038
        /*0150*/ 	.short	0x0100
        /*0152*/ 	.byte	0x08
	.zero		1


	//   ....[6]....
        /*0154*/ 	.word	0x00000650
        /*0158*/ 	.word	0x000000ff
        /*015c*/ 	.word	0x00000018
        /*0160*/ 	.short	0x0100
        /*0162*/ 	.byte	0x08
	.zero		1


	//   ....[7]....
        /*0164*/ 	.word	0x00000660
        /*0168*/ 	.word	0x000000ff
        /*016c*/ 	.word	0x00000040
        /*0170*/ 	.short	0x0100
        /*0172*/ 	.byte	0x08
	.zero		1


	//   ....[8]....
        /*0174*/ 	.word	0x00000670
        /*0178*/ 	.word	0x000000ff
        /*017c*/ 	.word	0x00000020
        /*0180*/ 	.short	0x0100
        /*0182*/ 	.byte	0x08
	.zero		1


	//   ....[9]....
        /*0184*/ 	.word	0x00000680
        /*0188*/ 	.word	0x000000ff
        /*018c*/ 	.word	0x00000048
        /*0190*/ 	.short	0x0100
        /*0192*/ 	.byte	0x08
	.zero		1


	//   ....[10]....
        /*0194*/ 	.word	0x000007a0
        /*0198*/ 	.word	0x000000ff
        /*019c*/ 	.word	0x00000050
        /*01a0*/ 	.short	0x0100
        /*01a2*/ 	.byte	0x09
	.zero		1


	//   ....[11]....
        /*01a4*/ 	.word	0x000007b0
        /*01a8*/ 	.word	0x000000ff
        /*01ac*/ 	.word	0x00000058
        /*01b0*/ 	.short	0x0100
        /*01b2*/ 	.byte	0x09
	.zero		1


	//   ....[12]....
        /*01b4*/ 	.word	0x00000890
        /*01b8*/ 	.word	0x000000ff
        /*01bc*/ 	.word	0x00000060
        /*01c0*/ 	.short	0x0100
        /*01c2*/ 	.byte	0x08
	.zero		1


	//   ....[13]....
        /*01c4*/ 	.word	0x000008a0
        /*01c8*/ 	.word	0x000000ff
        /*01cc*/ 	.word	0x00000068
        /*01d0*/ 	.short	0x0100
        /*01d2*/ 	.byte	0x08
	.zero		1


	//   ....[14]....
        /*01d4*/ 	.word	0x000009d0
        /*01d8*/ 	.word	0x000000ff
        /*01dc*/ 	.word	0x00000070
        /*01e0*/ 	.short	0x0100
        /*01e2*/ 	.byte	0x08
	.zero		1


	//   ....[15]....
        /*01e4*/ 	.word	0x000009e0
        /*01e8*/ 	.word	0x000000ff
        /*01ec*/ 	.word	0x00000080
        /*01f0*/ 	.short	0x0100
        /*01f2*/ 	.byte	0x08
	.zero		1


	//   ....[16]....
        /*01f4*/ 	.word	0x000009f0
        /*01f8*/ 	.word	0x000000ff
        /*01fc*/ 	.word	0x00000078
        /*0200*/ 	.short	0x0100
        /*0202*/ 	.byte	0x08
	.zero		1


	//   ....[17]....
        /*0204*/ 	.word	0x00000a00
        /*0208*/ 	.word	0x000000ff
        /*020c*/ 	.word	0x00000088
        /*0210*/ 	.short	0x0100
        /*0212*/ 	.byte	0x08
	.zero		1


	//   ....[18]....
        /*0214*/ 	.word	0x00000b20
        /*0218*/ 	.word	0x000000ff
        /*021c*/ 	.word	0x00000090
        /*0220*/ 	.short	0x0100
        /*0222*/ 	.byte	0x09
	.zero		1


	//   ....[19]....
        /*0224*/ 	.word	0x00000b30
        /*0228*/ 	.word	0x000000ff
        /*022c*/ 	.word	0x000000b0
        /*0230*/ 	.short	0x0100
        /*0232*/ 	.byte	0x09
	.zero		1


	//   ....[20]....
        /*0234*/ 	.word	0x00000b40
        /*0238*/ 	.word	0x000000ff
        /*023c*/ 	.word	0x00000098
        /*0240*/ 	.short	0x0100
        /*0242*/ 	.byte	0x09
	.zero		1


	//   ....[21]....
        /*0244*/ 	.word	0x00000b50
        /*0248*/ 	.word	0x000000ff
        /*024c*/ 	.word	0x000000b8
        /*0250*/ 	.short	0x0100
        /*0252*/ 	.byte	0x09
	.zero		1


	//   ....[22]....
        /*0254*/ 	.word	0x00000b60
        /*0258*/ 	.word	0x000000ff
        /*025c*/ 	.word	0x000000a0
        /*0260*/ 	.short	0x0100
        /*0262*/ 	.byte	0x09
	.zero		1


	//   ....[23]....
        /*0264*/ 	.word	0x00000b70
        /*0268*/ 	.word	0x000000ff
        /*026c*/ 	.word	0x000000c0
        /*0270*/ 	.short	0x0100
        /*0272*/ 	.byte	0x09
	.zero		1


	//   ....[24]....
        /*0274*/ 	.word	0x00000b80
        /*0278*/ 	.word	0x000000ff
        /*027c*/ 	.word	0x000000a8
        /*0280*/ 	.short	0x0100
        /*0282*/ 	.byte	0x09
	.zero		1


	//   ....[25]....
        /*0284*/ 	.word	0x00000b90
        /*0288*/ 	.word	0x000000ff
        /*028c*/ 	.word	0x000000c8
        /*0290*/ 	.short	0x0100
        /*0292*/ 	.byte	0x09
	.zero		1


	//   ....[26]....
        /*0294*/ 	.word	0x00000c80
        /*0298*/ 	.word	0x000000ff
        /*029c*/ 	.word	0x000000d0
        /*02a0*/ 	.short	0x0100
        /*02a2*/ 	.byte	0x08
	.zero		1


	//   ....[27]....
        /*02a4*/ 	.word	0x00000c90
        /*02a8*/ 	.word	0x000000ff
        /*02ac*/ 	.word	0x000000e0
        /*02b0*/ 	.short	0x0100
        /*02b2*/ 	.byte	0x08
	.zero		1


	//   ....[28]....
        /*02b4*/ 	.word	0x00000ca0
        /*02b8*/ 	.word	0x000000ff
        /*02bc*/ 	.word	0x000000d8
        /*02c0*/ 	.short	0x0100
        /*02c2*/ 	.byte	0x08
	.zero		1


	//   ....[29]....
        /*02c4*/ 	.word	0x00000cb0
        /*02c8*/ 	.word	0x000000ff
        /*02cc*/ 	.word	0x000000e8
        /*02d0*/ 	.short	0x0100
        /*02d2*/ 	.byte	0x08
	.zero		1


	//   ....[30]....
        /*02d4*/ 	.word	0x00000da0
        /*02d8*/ 	.word	0x000000ff
        /*02dc*/ 	.word	0x000000f0
        /*02e0*/ 	.short	0x0100
        /*02e2*/ 	.byte	0x06
	.zero		1


	//   ....[31]....
        /*02e4*/ 	.word	0x000017b0
        /*02e8*/ 	.word	0x00000003
        /*02ec*/ 	.word	0x000000e0
        /*02f0*/ 	.short	0x010a
        /*02f2*/ 	.byte	0xff
	.zero		1


	//   ....[32]....
        /*02f4*/ 	.word	0x000017e0
        /*02f8*/ 	.word	0x00000003
        /*02fc*/ 	.word	0x000000d0
        /*0300*/ 	.short	0x0101
        /*0302*/ 	.byte	0xff
	.zero		1


	//   ....[33]....
        /*0304*/ 	.word	0x000018e0
        /*0308*/ 	.word	0x000000ff
        /*030c*/ 	.word	0x00000028
        /*0310*/ 	.short	0x010a
        /*0312*/ 	.byte	0x08
	.zero		1


	//   ....[34]....
        /*0314*/ 	.word	0x000019b0
        /*0318*/ 	.word	0x000000ff
        /*031c*/ 	.word	0x00000028
        /*0320*/ 	.short	0x010a
        /*0322*/ 	.byte	0x21
	.zero		1


	//   ....[35]....
        /*0324*/ 	.word	0x00001b60
        /*0328*/ 	.word	0x000000ff
        /*032c*/ 	.word	0x00000028
        /*0330*/ 	.short	0x010a
        /*0332*/ 	.byte	0x08
	.zero		1


	//   ....[36]....
        /*0334*/ 	.word	0x00001c60
        /*0338*/ 	.word	0x000000ff
        /*033c*/ 	.word	0x00000068
        /*0340*/ 	.short	0x0101
        /*0342*/ 	.byte	0x04
	.zero		1


	//   ....[37]....
        /*0344*/ 	.word	0x00001c80
        /*0348*/ 	.word	0x000000ff
        /*034c*/ 	.word	0x00000028
        /*0350*/ 	.short	0x010a
        /*0352*/ 	.byte	0x08
	.zero		1


	//   ....[38]....
        /*0354*/ 	.word	0x00001d00
        /*0358*/ 	.word	0x000000ff
        /*035c*/ 	.word	0x00000028
        /*0360*/ 	.short	0x010a
        /*0362*/ 	.byte	0x11
	.zero		1


	//   ....[39]....
        /*0364*/ 	.word	0x00001e90
        /*0368*/ 	.word	0x000000ff
        /*036c*/ 	.word	0x00000028
        /*0370*/ 	.short	0x010a
        /*0372*/ 	.byte	0x08
	.zero		1


	//   ....[40]....
        /*0374*/ 	.word	0x00001fe0
        /*0378*/ 	.word	0x00000002
        /*037c*/ 	.word	0x00000070
        /*0380*/ 	.short	0x010a
        /*0382*/ 	.byte	0xff
	.zero		1


	//   ....[41]....
        /*0384*/ 	.word	0x000020a0
        /*0388*/ 	.word	0x00000002
        /*038c*/ 	.word	0x00000000
        /*0390*/ 	.short	0x0101
        /*0392*/ 	.byte	0xff
	.zero		1


	//   ....[42]....
        /*0394*/ 	.word	0x00002600
        /*0398*/ 	.word	0x000000ff
        /*039c*/ 	.word	0x00000000
        /*03a0*/ 	.short	0x010a
        /*03a2*/ 	.byte	0x05
	.zero		1


	//   ....[43]....
        /*03a4*/ 	.word	0x00002690
        /*03a8*/ 	.word	0x000000ff
        /*03ac*/ 	.word	0x00000000
        /*03b0*/ 	.short	0x010a
        /*03b2*/ 	.byte	0x05
	.zero		1


	//   ....[44]....
        /*03b4*/ 	.word	0x00002720
        /*03b8*/ 	.word	0x000000ff
        /*03bc*/ 	.word	0x00000000
        /*03c0*/ 	.short	0x010a
        /*03c2*/ 	.byte	0x05
	.zero		1


	//   ....[45]....
        /*03c4*/ 	.word	0x000027b0
        /*03c8*/ 	.word	0x000000ff
        /*03cc*/ 	.word	0x00000000
        /*03d0*/ 	.short	0x010a
        /*03d2*/ 	.byte	0x05
	.zero		1


	//   ....[46]....
        /*03d4*/ 	.word	0x00002850
        /*03d8*/ 	.word	0x00000000
        /*03dc*/ 	.word	0x00000000
        /*03e0*/ 	.short	0x010a
        /*03e2*/ 	.byte	0xff
	.zero		1


	//   ....[47]....
        /*03e4*/ 	.word	0x00002980
        /*03e8*/ 	.word	0x00000000
        /*03ec*/ 	.word	0x000000d0
        /*03f0*/ 	.short	0x010a
        /*03f2*/ 	.byte	0xff
	.zero		1


	//   ....[48]....
        /*03f4*/ 	.word	0x000029f0
        /*03f8*/ 	.word	0x00000004
        /*03fc*/ 	.word	0x00000000
        /*0400*/ 	.short	0x0101
        /*0402*/ 	.byte	0xff
	.zero		1


	//   ....[49]....
        /*0404*/ 	.word	0x00002a10
        /*0408*/ 	.word	0x000000ff
        /*040c*/ 	.word	0x00000080
        /*0410*/ 	.short	0x010a
        /*0412*/ 	.byte	0x05
	.zero		1


	//   ....[50]....
        /*0414*/ 	.word	0x00002b30
        /*0418*/ 	.word	0x00000000
        /*041c*/ 	.word	0x00000070
        /*0420*/ 	.short	0x010a
        /*0422*/ 	.byte	0xff
	.zero		1


	//   ....[51]....
        /*0424*/ 	.word	0x00002c30
        /*0428*/ 	.word	0x00000000
        /*042c*/ 	.word	0x00000000
        /*0430*/ 	.short	0x0101
        /*0432*/ 	.byte	0xff
	.zero		1


	//   ....[52]....
        /*0434*/ 	.word	0x00002cc0
        /*0438*/ 	.word	0x000000ff
        /*043c*/ 	.word	0x00000080
        /*0440*/ 	.short	0x0106
        /*0442*/ 	.byte	0x05
	.zero		1


	//   ....[53]....
        /*0444*/ 	.word	0x00002ce0
        /*0448*/ 	.word	0x000000ff
        /*044c*/ 	.word	0x00000080
        /*0450*/ 	.short	0x010a
        /*0452*/ 	.byte	0x05
	.zero		1


	//   ....[54]....
        /*0454*/ 	.word	0x00002d70
        /*0458*/ 	.word	0x000000ff
        /*045c*/ 	.word	0x00000080
        /*0460*/ 	.short	0x0106
        /*0462*/ 	.byte	0x04
	.zero		1


	//   ....[55]....
        /*0464*/ 	.word	0x00002db0
        /*0468*/ 	.word	0x00000000
        /*046c*/ 	.word	0x00000080
        /*0470*/ 	.short	0x010a
        /*0472*/ 	.byte	0xff
	.zero		1


	//   ....[56]....
        /*0474*/ 	.word	0x00002ff0
        /*0478*/ 	.word	0x000000ff
        /*047c*/ 	.word	0x00000008
        /*0480*/ 	.short	0x010a
        /*0482*/ 	.byte	0x06
	.zero		1


	//   ....[57]....
        /*0484*/ 	.word	0x00003010
        /*0488*/ 	.word	0x000000ff
        /*048c*/ 	.word	0x00000008
        /*0490*/ 	.short	0x010a
        /*0492*/ 	.byte	0x06
	.zero		1


	//   ....[58]....
        /*0494*/ 	.word	0x000031a0
        /*0498*/ 	.word	0x000000ff
        /*049c*/ 	.word	0x00000008
        /*04a0*/ 	.short	0x010a
        /*04a2*/ 	.byte	0x06
	.zero		1


	//   ....[59]....
        /*04a4*/ 	.word	0x000031c0
        /*04a8*/ 	.word	0x000000ff
        /*04ac*/ 	.word	0x00000008
        /*04b0*/ 	.short	0x010a
        /*04b2*/ 	.byte	0x06
	.zero		1


	//   ....[60]....
        /*04b4*/ 	.word	0x00003280
        /*04b8*/ 	.word	0x000000ff
        /*04bc*/ 	.word	0x00000000
        /*04c0*/ 	.short	0x0101
        /*04c2*/ 	.byte	0x07
	.zero		1


	//   ....[61]....
        /*04c4*/ 	.word	0x00003580
        /*04c8*/ 	.word	0x00000000
        /*04cc*/ 	.word	0x00000070
        /*04d0*/ 	.short	0x010a
        /*04d2*/ 	.byte	0xff
	.zero		1


	//   ....[62]....
        /*04d4*/ 	.word	0x00003640
        /*04d8*/ 	.word	0x00000000
        /*04dc*/ 	.word	0x00000000
        /*04e0*/ 	.short	0x0101
        /*04e2*/ 	.byte	0xff
	.zero		1


	//   ....[63]....
        /*04e4*/ 	.word	0x00003700
        /*04e8*/ 	.word	0x000000ff
        /*04ec*/ 	.word	0x00000000
        /*04f0*/ 	.short	0x010a
        /*04f2*/ 	.byte	0x06
	.zero		1


	//   ....[64]....
        /*04f4*/ 	.word	0x00003710
        /*04f8*/ 	.word	0x000000ff
        /*04fc*/ 	.word	0x000000b0
        /*0500*/ 	.short	0x010a
        /*0502*/ 	.byte	0x0a
	.zero		1


	//   ....[65]....
        /*0504*/ 	.word	0x000037c0
        /*0508*/ 	.word	0x000000ff
        /*050c*/ 	.word	0x00000000
        /*0510*/ 	.short	0x010a
        /*0512*/ 	.byte	0x09
	.zero		1


	//   ....[66]....
        /*0514*/ 	.word	0x00003900
        /*0518*/ 	.word	0x000000ff
        /*051c*/ 	.word	0x00000000
        /*0520*/ 	.short	0x010a
        /*0522*/ 	.byte	0x06
	.zero		1


	//   ....[67]....
        /*0524*/ 	.word	0x00003b50
        /*0528*/ 	.word	0x000000ff
        /*052c*/ 	.word	0x00000000
        /*0530*/ 	.short	0x010a
        /*0532*/ 	.byte	0x07
	.zero		1


	//   ....[68]....
        /*0534*/ 	.word	0x00003be0
        /*0538*/ 	.word	0x000000ff
        /*053c*/ 	.word	0x00000000
        /*0540*/ 	.short	0x010a
        /*0542*/ 	.byte	0x07
	.zero		1


	//   ....[69]....
        /*0544*/ 	.word	0x00003c70
        /*0548*/ 	.word	0x000000ff
        /*054c*/ 	.word	0x00000000
        /*0550*/ 	.short	0x010a
        /*0552*/ 	.byte	0x07
	.zero		1


	//   ....[70]....
        /*0554*/ 	.word	0x00003d10
        /*0558*/ 	.word	0x00000000
        /*055c*/ 	.word	0x00000000
        /*0560*/ 	.short	0x010a
        /*0562*/ 	.byte	0xff
	.zero		1


	//   ....[71]....
        /*0564*/ 	.word	0x00003d50
        /*0568*/ 	.word	0x00000000
        /*056c*/ 	.word	0x00000000
        /*0570*/ 	.short	0x010a
        /*0572*/ 	.byte	0xff
	.zero		1


	//   ....[72]....
        /*0574*/ 	.word	0x00003dc0
        /*0578*/ 	.word	0x000000ff
        /*057c*/ 	.word	0x00000000
        /*0580*/ 	.short	0x0101
        /*0582*/ 	.byte	0x05
	.zero		1


	//   ....[73]....
        /*0584*/ 	.word	0x00003e00
        /*0588*/ 	.word	0x000000ff
        /*058c*/ 	.word	0x000000f0
        /*0590*/ 	.short	0x010a
        /*0592*/ 	.byte	0x08
	.zero		1


	//   ....[74]....
        /*0594*/ 	.word	0x00003e50
        /*0598*/ 	.word	0x000000ff
        /*059c*/ 	.word	0x00000000
        /*05a0*/ 	.short	0x0101
        /*05a2*/ 	.byte	0x05
	.zero		1


	//   ....[75]....
        /*05a4*/ 	.word	0x00004260
        /*05a8*/ 	.word	0x00000000
        /*05ac*/ 	.word	0x00000070
        /*05b0*/ 	.short	0x010a
        /*05b2*/ 	.byte	0xff
	.zero		1


	//   ....[76]....
        /*05b4*/ 	.word	0x00004350
        /*05b8*/ 	.word	0x00000000
        /*05bc*/ 	.word	0x00000000
        /*05c0*/ 	.short	0x0101
        /*05c2*/ 	.byte	0xff
	.zero		1


	//   ....[77]....
        /*05c4*/ 	.word	0x00004670
        /*05c8*/ 	.word	0x000000ff
        /*05cc*/ 	.word	0x00000068
        /*05d0*/ 	.short	0x010a
        /*05d2*/ 	.byte	0x06
	.zero		1


	//   ....[78]....
        /*05d4*/ 	.word	0x000047f0
        /*05d8*/ 	.word	0x000000ff
        /*05dc*/ 	.word	0x00000058
        /*05e0*/ 	.short	0x010a
        /*05e2*/ 	.byte	0x06
	.zero		1


	//   ....[79]....
        /*05e4*/ 	.word	0x00004b20
        /*05e8*/ 	.word	0x000000ff
        /*05ec*/ 	.word	0x00000050
        /*05f0*/ 	.short	0x010b
        /*05f2*/ 	.byte	0x06
	.zero		1


	//   ....[80]....
        /*05f4*/ 	.word	0x00004b40
        /*05f8*/ 	.word	0x000000ff
        /*05fc*/ 	.word	0x00000000
        /*0600*/ 	.short	0x0101
        /*0602*/ 	.byte	0x25
	.zero		1


	//   ....[81]....
        /*0604*/ 	.word	0x00004b80
        /*0608*/ 	.word	0x00000000
        /*060c*/ 	.word	0x00000058
        /*0610*/ 	.short	0x010a
        /*0612*/ 	.byte	0xff
	.zero		1


	//   ....[82]....
        /*0614*/ 	.word	0x00004ef0
        /*0618*/ 	.word	0x00000000
        /*061c*/ 	.word	0x00000070
        /*0620*/ 	.short	0x010a
        /*0622*/ 	.byte	0xff
	.zero		1


	//   ....[83]....
        /*0624*/ 	.word	0x00005000
        /*0628*/ 	.word	0x00000000
        /*062c*/ 	.word	0x00000000
        /*0630*/ 	.short	0x0101
        /*0632*/ 	.byte	0xff
	.zero		1


	//   ....[84]....
        /*0634*/ 	.word	0x00005970
        /*0638*/ 	.word	0x000000ff
        /*063c*/ 	.word	0x00000050
        /*0640*/ 	.short	0x010a
        /*0642*/ 	.byte	0x2b
	.zero		1


	//   ....[85]....
        /*0644*/ 	.word	0x00005980
        /*0648*/ 	.word	0x00000071
        /*064c*/ 	.word	0x00000090
        /*0650*/ 	.short	0x010a
        /*0652*/ 	.byte	0xff
	.zero		1


	//   ....[86]....
        /*0654*/ 	.word	0x00005ad0
        /*0658*/ 	.word	0x000000ff
        /*065c*/ 	.word	0x00000050
        /*0660*/ 	.short	0x010a
        /*0662*/ 	.byte	0x2b
	.zero		1


	//   ....[87]....
        /*0664*/ 	.word	0x00005bb0
        /*0668*/ 	.word	0x000000ff
        /*066c*/ 	.word	0x00000000
        /*0670*/ 	.short	0x0101
        /*0672*/ 	.byte	0x04
	.zero		1


	//   ....[88]....
        /*0674*/ 	.word	0x00005c10
        /*0678*/ 	.word	0x00000071
        /*067c*/ 	.word	0x00000090
        /*0680*/ 	.short	0x010a
        /*0682*/ 	.byte	0xff
	.zero		1


	//   ....[89]....
        /*0684*/ 	.word	0x00005e70
        /*0688*/ 	.word	0x00000071
        /*068c*/ 	.word	0x00000000
        /*0690*/ 	.short	0x0101
        /*0692*/ 	.byte	0xff
	.zero		1


	//   ....[90]....
        /*0694*/ 	.word	0x000068c0
        /*0698*/ 	.word	0x00000003
        /*069c*/ 	.word	0x000000e0
        /*06a0*/ 	.short	0x010a
        /*06a2*/ 	.byte	0xff
	.zero		1


	//   ....[91]....
        /*06a4*/ 	.word	0x00006920
        /*06a8*/ 	.word	0x00000002
        /*06ac*/ 	.word	0x00000028
        /*06b0*/ 	.short	0x010a
        /*06b2*/ 	.byte	0xff
	.zero		1


	//   ....[92]....
        /*06b4*/ 	.word	0x00006980
        /*06b8*/ 	.word	0x00000002
        /*06bc*/ 	.word	0x00000028
        /*06c0*/ 	.short	0x010a
        /*06c2*/ 	.byte	0xff
	.zero		1


	//   ....[93]....
        /*06c4*/ 	.word	0x000069d0
        /*06c8*/ 	.word	0x00000002
        /*06cc*/ 	.word	0x00000070
        /*06d0*/ 	.short	0x010a
        /*06d2*/ 	.byte	0xff
	.zero		1


	//   ....[94]....
        /*06d4*/ 	.word	0x00006a30
        /*06d8*/ 	.word	0x00000000
        /*06dc*/ 	.word	0x00000000
        /*06e0*/ 	.short	0x010a
        /*06e2*/ 	.byte	0xff
	.zero		1


	//   ....[95]....
        /*06e4*/ 	.word	0x00006a90
        /*06e8*/ 	.word	0x00000000
        /*06ec*/ 	.word	0x00000000
        /*06f0*/ 	.short	0x010a
        /*06f2*/ 	.byte	0xff
	.zero		1


	//   ....[96]....
        /*06f4*/ 	.word	0x00006af0
        /*06f8*/ 	.word	0x00000000
        /*06fc*/ 	.word	0x00000000
        /*0700*/ 	.short	0x010a
        /*0702*/ 	.byte	0xff
	.zero		1


	//   ....[97]....
        /*0704*/ 	.word	0x00006b50
        /*0708*/ 	.word	0x00000000
        /*070c*/ 	.word	0x00000000
        /*0710*/ 	.short	0x010a
        /*0712*/ 	.byte	0xff
	.zero		1


	//   ....[98]....
        /*0714*/ 	.word	0x00006ba0
        /*0718*/ 	.word	0x00000000
        /*071c*/ 	.word	0x000000d0
        /*0720*/ 	.short	0x010a
        /*0722*/ 	.byte	0xff
	.zero		1


	//   ....[99]....
        /*0724*/ 	.word	0x00006c00
        /*0728*/ 	.word	0x00000000
        /*072c*/ 	.word	0x00000080
        /*0730*/ 	.short	0x010a
        /*0732*/ 	.byte	0xff
	.zero		1


	//   ....[100]....
        /*0734*/ 	.word	0x00006c50
        /*0738*/ 	.word	0x00000000
        /*073c*/ 	.word	0x00000070
        /*0740*/ 	.short	0x010a
        /*0742*/ 	.byte	0xff
	.zero		1


	//   ....[101]....
        /*0744*/ 	.word	0x00006cb0
        /*0748*/ 	.word	0x00000000
        /*074c*/ 	.word	0x00000080
        /*0750*/ 	.short	0x010a
        /*0752*/ 	.byte	0xff
	.zero		1


	//   ....[102]....
        /*0754*/ 	.word	0x00006d10
        /*0758*/ 	.word	0x00000004
        /*075c*/ 	.word	0x00000008
        /*0760*/ 	.short	0x010a
        /*0762*/ 	.byte	0xff
	.zero		1


	//   ....[103]....
        /*0764*/ 	.word	0x00006df0
        /*0768*/ 	.word	0x00000002
        /*076c*/ 	.word	0x00000008
        /*0770*/ 	.short	0x010a
        /*0772*/ 	.byte	0xff
	.zero		1


	//   ....[104]....
        /*0774*/ 	.word	0x00006e40
        /*0778*/ 	.word	0x00000000
        /*077c*/ 	.word	0x00000070
        /*0780*/ 	.short	0x010a
        /*0782*/ 	.byte	0xff
	.zero		1


	//   ....[105]....
        /*0784*/ 	.word	0x00006ea0
        /*0788*/ 	.word	0x00000000
        /*078c*/ 	.word	0x000000b0
        /*0790*/ 	.short	0x010a
        /*0792*/ 	.byte	0xff
	.zero		1


	//   ....[106]....
        /*0794*/ 	.word	0x00006f00
        /*0798*/ 	.word	0x00000000
        /*079c*/ 	.word	0x00000000
        /*07a0*/ 	.short	0x010a
        /*07a2*/ 	.byte	0xff
	.zero		1


	//   ....[107]....
        /*07a4*/ 	.word	0x00006f60
        /*07a8*/ 	.word	0x00000000
        /*07ac*/ 	.word	0x00000000
        /*07b0*/ 	.short	0x010a
        /*07b2*/ 	.byte	0xff
	.zero		1


	//   ....[108]....
        /*07b4*/ 	.word	0x00006fc0
        /*07b8*/ 	.word	0x00000000
        /*07bc*/ 	.word	0x00000000
        /*07c0*/ 	.short	0x010a
        /*07c2*/ 	.byte	0xff
	.zero		1


	//   ....[109]....
        /*07c4*/ 	.word	0x00007020
        /*07c8*/ 	.word	0x00000000
        /*07cc*/ 	.word	0x00000000
        /*07d0*/ 	.short	0x010a
        /*07d2*/ 	.byte	0xff
	.zero		1


	//   ....[110]....
        /*07d4*/ 	.word	0x00007080
        /*07d8*/ 	.word	0x00000000
        /*07dc*/ 	.word	0x000000f0
        /*07e0*/ 	.short	0x010a
        /*07e2*/ 	.byte	0xff
	.zero		1


	//   ....[111]....
        /*07e4*/ 	.word	0x000070d0
        /*07e8*/ 	.word	0x00000000
        /*07ec*/ 	.word	0x00000070
        /*07f0*/ 	.short	0x010a
        /*07f2*/ 	.byte	0xff
	.zero		1


	//   ....[112]....
        /*07f4*/ 	.word	0x00007130
        /*07f8*/ 	.word	0x00000000
        /*07fc*/ 	.word	0x00000068
        /*0800*/ 	.short	0x010a
        /*0802*/ 	.byte	0xff
	.zero		1


	//   ....[113]....
        /*0804*/ 	.word	0x00007190
        /*0808*/ 	.word	0x00000003
        /*080c*/ 	.word	0x00000058
        /*0810*/ 	.short	0x010a
        /*0812*/ 	.byte	0xff
	.zero		1


	//   ....[114]....
        /*0814*/ 	.word	0x000071e0
        /*0818*/ 	.word	0x00000000
        /*081c*/ 	.word	0x00000070
        /*0820*/ 	.short	0x010a
        /*0822*/ 	.byte	0xff
	.zero		1


	//   ....[115]....
        /*0824*/ 	.word	0x00007240
        /*0828*/ 	.word	0x00000000
        /*082c*/ 	.word	0x00000050
        /*0830*/ 	.short	0x010a
        /*0832*/ 	.byte	0xff
	.zero		1


	//   ....[116]....
        /*0834*/ 	.word	0x00007290
        /*0838*/ 	.word	0x00000071
        /*083c*/ 	.word	0x00000090
        /*0840*/ 	.short	0x010a
        /*0842*/ 	.byte	0xff
	.zero		1


	//----- nvinfo : EIATTR_NUM_MBARRIERS
	.align		4
.L_47:
        /*0844*/ 	.byte	0x03, 0x38
        /*0846*/ 	.short	0x001f


	//----- nvinfo : EIATTR_EXIT_INSTR_OFFSETS
	.align		4
        /*0848*/ 	.byte	0x04, 0x1c
        /*084a*/ 	.short	(.L_49 - .L_48)


	//   ....[0]....
.L_48:
        /*084c*/ 	.word	0x00002880


	//   ....[1]....
        /*0850*/ 	.word	0x00002d80


	//   ....[2]....
        /*0854*/ 	.word	0x00002de0


	//   ....[3]....
        /*0858*/ 	.word	0x00004080


	//   ....[4]....
        /*085c*/ 	.word	0x00004bb0


	//   ....[5]....
        /*0860*/ 	.word	0x00004bf0


	//   ....[6]....
        /*0864*/ 	.word	0x000068b0


	//----- nvinfo : EIATTR_MAX_THREADS
	.align		4
.L_49:
        /*0868*/ 	.byte	0x04, 0x05
        /*086a*/ 	.short	(.L_51 - .L_50)
.L_50:
        /*086c*/ 	.word	0x00000100
        /*0870*/ 	.word	0x00000001
        /*0874*/ 	.word	0x00000001


	//----- nvinfo : EIATTR_CRS_STACK_SIZE
	.align		4
.L_51:
        /*0878*/ 	.byte	0x04, 0x1e
        /*087a*/ 	.short	(.L_53 - .L_52)
.L_52:
        /*087c*/ 	.word	0x00000000


	//----- nvinfo : EIATTR_CBANK_PARAM_SIZE
	.align		4
.L_53:
        /*0880*/ 	.byte	0x03, 0x19
        /*0882*/ 	.short	0x0800


	//----- nvinfo : EIATTR_PARAM_CBANK
	.align		4
        /*0884*/ 	.byte	0x04, 0x0a
        /*0886*/ 	.short	(.L_55 - .L_54)
	.align		4
.L_54:
        /*0888*/ 	.word	index@(.nv.constant0._ZN7cutlass13device_kernelINS_4gemm6kernel13GemmUniversalIN4cute5tupleIJiiiiEEENS1_10collective13CollectiveMmaINS1_35MainloopSm100TmaUmmaWarpSpecializedILi5ELi2ELi4ENS5_IJNS4_1CILi2EEENSA_ILi1EEESC_EEEEENS5_IJNSA_ILi128EEENSA_ILi64EEESG_EEEaNS5_IJlSC_lEEEaSI_NS4_8TiledMMAINS4_8MMA_AtomIJNS4_21SM100_MMA_S8_2x1SM_SSIaaiLi128ELi64ELNS4_4UMMA5MajorE0ELSN_0ELNSM_8SaturateE0EEEEEENS4_6LayoutINS5_IJSC_SC_SC_EEENS5_IJNSA_ILi0EEEST_ST_EEEEENS5_IJNS4_10UnderscoreESW_SW_EEEEENS4_18SM100_TMA_2SM_LOADENS4_14ComposedLayoutINS4_7SwizzleILi2ELi4ELi3EEENS4_18smem_ptr_flag_bitsILi8EEENSR_INS5_IJNSA_ILi8EEESG_EEENS5_IJSG_SC_EEEEEEEvNS4_8identityESZ_S19_vS1A_EENS_8epilogue10collective18CollectiveEpilogueINS1C_23Sm100TmaWarpSpecializedILi1ELi1ELi32ELb0ELb0EEEJNS5_IJSG_SG_SG_EEENS5_IJNSR_ISG_SC_EES1I_EEEaSI_aSI_NS1C_6fusion15FusionCallbacksIS1G_NS1K_17LinearCombinationIaiaiLNS_15FloatRoundStyleE2EEES1H_S1J_JEEENS4_5SM1004TMEM4LOAD26SM100_TMEM_LOAD_32dp32b32xENS4_13SM90_TMA_LOADES19_NS4_39AutoVectorizingCopyWithAssumedAlignmentILi128EEENS4_14SM90_TMA_STOREES19_S1W_S1W_EEEvvEEEEvNT_6ParamsE)
        /*088c*/ 	.short	0x0380
        /*088e*/ 	.short	0x0800


	//----- nvinfo : EIATTR_SW_WAR
	.align		4
.L_55:
        /*0890*/ 	.byte	0x04, 0x36
        /*0892*/ 	.short	(.L_57 - .L_56)
.L_56:
        /*0894*/ 	.word	0x00000008
.L_57:


//--------------------- .nv.callgraph             --------------------------
	.section	.nv.callgraph,"",@"SHT_CUDA_CALLGRAPH"
	.align	4
	.sectionentsize	8
	.align		4
        /*0000*/ 	.word	0x00000000
	.align		4
        /*0004*/ 	.word	0xffffffff
	.align		4
        /*0008*/ 	.word	index@(_ZN7cutlass13device_kernelINS_4gemm6kernel13GemmUniversalIN4cute5tupleIJiiiiEEENS1_10collective13CollectiveMmaINS1_35MainloopSm100TmaUmmaWarpSpecializedILi5ELi2ELi4ENS5_IJNS4_1CILi2EEENSA_ILi1EEESC_EEEEENS5_IJNSA_ILi128EEENSA_ILi64EEESG_EEEaNS5_IJlSC_lEEEaSI_NS4_8TiledMMAINS4_8MMA_AtomIJNS4_21SM100_MMA_S8_2x1SM_SSIaaiLi128ELi64ELNS4_4UMMA5MajorE0ELSN_0ELNSM_8SaturateE0EEEEEENS4_6LayoutINS5_IJSC_SC_SC_EEENS5_IJNSA_ILi0EEEST_ST_EEEEENS5_IJNS4_10UnderscoreESW_SW_EEEEENS4_18SM100_TMA_2SM_LOADENS4_14ComposedLayoutINS4_7SwizzleILi2ELi4ELi3EEENS4_18smem_ptr_flag_bitsILi8EEENSR_INS5_IJNSA_ILi8EEESG_EEENS5_IJSG_SC_EEEEEEEvNS4_8identityESZ_S19_vS1A_EENS_8epilogue10collective18CollectiveEpilogueINS1C_23Sm100TmaWarpSpecializedILi1ELi1ELi32ELb0ELb0EEEJNS5_IJSG_SG_SG_EEENS5_IJNSR_ISG_SC_EES1I_EEEaSI_aSI_NS1C_6fusion15FusionCallbacksIS1G_NS1K_17LinearCombinationIaiaiLNS_15FloatRoundStyleE2EEES1H_S1J_JEEENS4_5SM1004TMEM4LOAD26SM100_TMEM_LOAD_32dp32b32xENS4_13SM90_TMA_LOADES19_NS4_39AutoVectorizingCopyWithAssumedAlignmentILi128EEENS4_14SM90_TMA_STOREES19_S1W_S1W_EEEvvEEEEvNT_6ParamsE)
	.align		4
        /*000c*/ 	.word	index@(__assertfail)
	.align		4
        /*0010*/ 	.word	0x00000000
	.align		4
        /*0014*/ 	.word	0xfffffffe
	.align		4
        /*0018*/ 	.word	0x00000000
	.align		4
        /*001c*/ 	.word	0xfffffffd
	.align		4
        /*0020*/ 	.word	0x00000000
	.align		4
        /*0024*/ 	.word	0xfffffffc


//--------------------- .nv.constant4             --------------------------
	.section	.nv.constant4,"a",@progbits
	.align	8
	.align		8
.nv.constant4:
        /*0000*/ 	.dword	__assertfail
	.align		8
        /*0008*/ 	.dword	__unnamed_1
	.align		8
        /*0010*/ 	.dword	__unnamed_2
	.align		8
        /*0018*/ 	.dword	_ZN40_INTERNAL_32eba08b_4_k_cu_9b5f08b5_108364cuda3std3__45__cpo5beginE
	.align		8
        /*0020*/ 	.dword	_ZN40_INTERNAL_32eba08b_4_k_cu_9b5f08b5_108364cuda3std3__45__cpo3endE
	.align		8
        /*0028*/ 	.dword	_ZN40_INTERNAL_32eba08b_4_k_cu_9b5f08b5_108364cuda3std3__45__cpo6cbeginE
	.align		8
        /*0030*/ 	.dword	_ZN40_INTERNAL_32eba08b_4_k_cu_9b5f08b5_108364cuda3std3__45__cpo4cendE
	.align		8
        /*0038*/ 	.dword	_ZN40_INTERNAL_32eba08b_4_k_cu_9b5f08b5_108364cuda3std3__442_GLOBAL__N__32eba08b_4_k_cu_9b5f08b5_108366ignoreE
	.align		8
        /*0040*/ 	.dword	_ZN40_INTERNAL_32eba08b_4_k_cu_9b5f08b5_108364cuda3std3__419piecewise_constructE
	.align		8
        /*0048*/ 	.dword	_ZN40_INTERNAL_32eba08b_4_k_cu_9b5f08b5_108364cuda3std3__48in_placeE
	.align		8
        /*0050*/ 	.dword	_ZN40_INTERNAL_32eba08b_4_k_cu_9b5f08b5_108364cuda3std6ranges3__45__cpo4swapE
	.align		8
        /*0058*/ 	.dword	_ZN40_INTERNAL_32eba08b_4_k_cu_9b5f08b5_108364cuda3std6ranges3__45__cpo9iter_moveE
	.align		8
        /*0060*/ 	.dword	_ZN40_INTERNAL_32eba08b_4_k_cu_9b5f08b5_108364cute7productE
	.align		8
        /*0068*/ 	.dword	_ZN40_INTERNAL_32eba08b_4_k_cu_9b5f08b5_108364cute1_E
	.align		8
        /*0070*/ 	.dword	$str$25
	.align		8
        /*0078*/ 	.dword	$str$26
	.align		8
        /*0080*/ 	.dword	$str$27
	.align		8
        /*0088*/ 	.dword	$str$28


//--------------------- .text._ZN7cutlass13device_kernelINS_4gemm6kernel13GemmUniversalIN4cute5tupleIJiiiiEEENS1_10collective13CollectiveMmaINS1_35MainloopSm100TmaUmmaWarpSpecializedILi5ELi2ELi4ENS5_IJNS4_1CILi2EEENSA_ILi1EEESC_EEEEENS5_IJNSA_ILi128EEENSA_ILi64EEESG_EEEaNS5_IJlSC_lEEEaSI_NS4_8TiledMMAINS4_8MMA_AtomIJNS4_21SM100_MMA_S8_2x1SM_SSIaaiLi128ELi64ELNS4_4UMMA5MajorE0ELSN_0ELNSM_8SaturateE0EEEEEENS4_6LayoutINS5_IJSC_SC_SC_EEENS5_IJNSA_ILi0EEEST_ST_EEEEENS5_IJNS4_10UnderscoreESW_SW_EEEEENS4_18SM100_TMA_2SM_LOADENS4_14ComposedLayoutINS4_7SwizzleILi2ELi4ELi3EEENS4_18smem_ptr_flag_bitsILi8EEENSR_INS5_IJNSA_ILi8EEESG_EEENS5_IJSG_SC_EEEEEEEvNS4_8identityESZ_S19_vS1A_EENS_8epilogue10collective18CollectiveEpilogueINS1C_23Sm100TmaWarpSpecializedILi1ELi1ELi32ELb0ELb0EEEJNS5_IJSG_SG_SG_EEENS5_IJNSR_ISG_SC_EES1I_EEEaSI_aSI_NS1C_6fusion15FusionCallbacksIS1G_NS1K_17LinearCombinationIaiaiLNS_15FloatRoundStyleE2EEES1H_S1J_JEEENS4_5SM1004TMEM4LOAD26SM100_TMEM_LOAD_32dp32b32xENS4_13SM90_TMA_LOADES19_NS4_39AutoVectorizingCopyWithAssumedAlignmentILi128EEENS4_14SM90_TMA_STOREES19_S1W_S1W_EEEvvEEEEvNT_6ParamsE --------------------------
	.section	.text._ZN7cutlass13device_kernelINS_4gemm6kernel13GemmUniversalIN4cute5tupleIJiiiiEEENS1_10collective13CollectiveMmaINS1_35MainloopSm100TmaUmmaWarpSpecializedILi5ELi2ELi4ENS5_IJNS4_1CILi2EEENSA_ILi1EEESC_EEEEENS5_IJNSA_ILi128EEENSA_ILi64EEESG_EEEaNS5_IJlSC_lEEEaSI_NS4_8TiledMMAINS4_8MMA_AtomIJNS4_21SM100_MMA_S8_2x1SM_SSIaaiLi128ELi64ELNS4_4UMMA5MajorE0ELSN_0ELNSM_8SaturateE0EEEEEENS4_6LayoutINS5_IJSC_SC_SC_EEENS5_IJNSA_ILi0EEEST_ST_EEEEENS5_IJNS4_10UnderscoreESW_SW_EEEEENS4_18SM100_TMA_2SM_LOADENS4_14ComposedLayoutINS4_7SwizzleILi2ELi4ELi3EEENS4_18smem_ptr_flag_bitsILi8EEENSR_INS5_IJNSA_ILi8EEESG_EEENS5_IJSG_SC_EEEEEEEvNS4_8identityESZ_S19_vS1A_EENS_8epilogue10collective18CollectiveEpilogueINS1C_23Sm100TmaWarpSpecializedILi1ELi1ELi32ELb0ELb0EEEJNS5_IJSG_SG_SG_EEENS5_IJNSR_ISG_SC_EES1I_EEEaSI_aSI_NS1C_6fusion15FusionCallbacksIS1G_NS1K_17LinearCombinationIaiaiLNS_15FloatRoundStyleE2EEES1H_S1J_JEEENS4_5SM1004TMEM4LOAD26SM100_TMEM_LOAD_32dp32b32xENS4_13SM90_TMA_LOADES19_NS4_39AutoVectorizingCopyWithAssumedAlignmentILi128EEENS4_14SM90_TMA_STOREES19_S1W_S1W_EEEvvEEEEvNT_6ParamsE,"ax",@progbits
	.align	128
.text._ZN7cutlass13device_kernelINS_4gemm6kernel13GemmUniversalIN4cute5tupleIJiiiiEEENS1_10collective13CollectiveMmaINS1_35MainloopSm100TmaUmmaWarpSpecializedILi5ELi2ELi4ENS5_IJNS4_1CILi2EEENSA_ILi1EEESC_EEEEENS5_IJNSA_ILi128EEENSA_ILi64EEESG_EEEaNS5_IJlSC_lEEEaSI_NS4_8TiledMMAINS4_8MMA_AtomIJNS4_21SM100_MMA_S8_2x1SM_SSIaaiLi128ELi64ELNS4_4UMMA5MajorE0ELSN_0ELNSM_8SaturateE0EEEEEENS4_6LayoutINS5_IJSC_SC_SC_EEENS5_IJNSA_ILi0EEEST_ST_EEEEENS5_IJNS4_10UnderscoreESW_SW_EEEEENS4_18SM100_TMA_2SM_LOADENS4_14ComposedLayoutINS4_7SwizzleILi2ELi4ELi3EEENS4_18smem_ptr_flag_bitsILi8EEENSR_INS5_IJNSA_ILi8EEESG_EEENS5_IJSG_SC_EEEEEEEvNS4_8identityESZ_S19_vS1A_EENS_8epilogue10collective18CollectiveEpilogueINS1C_23Sm100TmaWarpSpecializedILi1ELi1ELi32ELb0ELb0EEEJNS5_IJSG_SG_SG_EEENS5_IJNSR_ISG_SC_EES1I_EEEaSI_aSI_NS1C_6fusion15FusionCallbacksIS1G_NS1K_17LinearCombinationIaiaiLNS_15FloatRoundStyleE2EEES1H_S1J_JEEENS4_5SM1004TMEM4LOAD26SM100_TMEM_LOAD_32dp32b32xENS4_13SM90_TMA_LOADES19_NS4_39AutoVectorizingCopyWithAssumedAlignmentILi128EEENS4_14SM90_TMA_STOREES19_S1W_S1W_EEEvvEEEEvNT_6ParamsE:
        .type           _ZN7cutlass13device_kernelINS_4gemm6kernel13GemmUniversalIN4cute5tupleIJiiiiEEENS1_10collective13CollectiveMmaINS1_35MainloopSm100TmaUmmaWarpSpecializedILi5ELi2ELi4ENS5_IJNS4_1CILi2EEENSA_ILi1EEESC_EEEEENS5_IJNSA_ILi128EEENSA_ILi64EEESG_EEEaNS5_IJlSC_lEEEaSI_NS4_8TiledMMAINS4_8MMA_AtomIJNS4_21SM100_MMA_S8_2x1SM_SSIaaiLi128ELi64ELNS4_4UMMA5MajorE0ELSN_0ELNSM_8SaturateE0EEEEEENS4_6LayoutINS5_IJSC_SC_SC_EEENS5_IJNSA_ILi0EEEST_ST_EEEEENS5_IJNS4_10UnderscoreESW_SW_EEEEENS4_18SM100_TMA_2SM_LOADENS4_14ComposedLayoutINS4_7SwizzleILi2ELi4ELi3EEENS4_18smem_ptr_flag_bitsILi8EEENSR_INS5_IJNSA_ILi8EEESG_EEENS5_IJSG_SC_EEEEEEEvNS4_8identityESZ_S19_vS1A_EENS_8epilogue10collective18CollectiveEpilogueINS1C_23Sm100TmaWarpSpecializedILi1ELi1ELi32ELb0ELb0EEEJNS5_IJSG_SG_SG_EEENS5_IJNSR_ISG_SC_EES1I_EEEaSI_aSI_NS1C_6fusion15FusionCallbacksIS1G_NS1K_17LinearCombinationIaiaiLNS_15FloatRoundStyleE2EEES1H_S1J_JEEENS4_5SM1004TMEM4LOAD26SM100_TMEM_LOAD_32dp32b32xENS4_13SM90_TMA_LOADES19_NS4_39AutoVectorizingCopyWithAssumedAlignmentILi128EEENS4_14SM90_TMA_STOREES19_S1W_S1W_EEEvvEEEEvNT_6ParamsE,@function
        .size           _ZN7cutlass13device_kernelINS_4gemm6kernel13GemmUniversalIN4cute5tupleIJiiiiEEENS1_10collective13CollectiveMmaINS1_35MainloopSm100TmaUmmaWarpSpecializedILi5ELi2ELi4ENS5_IJNS4_1CILi2EEENSA_ILi1EEESC_EEEEENS5_IJNSA_ILi128EEENSA_ILi64EEESG_EEEaNS5_IJlSC_lEEEaSI_NS4_8TiledMMAINS4_8MMA_AtomIJNS4_21SM100_MMA_S8_2x1SM_SSIaaiLi128ELi64ELNS4_4UMMA5MajorE0ELSN_0ELNSM_8SaturateE0EEEEEENS4_6LayoutINS5_IJSC_SC_SC_EEENS5_IJNSA_ILi0EEEST_ST_EEEEENS5_IJNS4_10UnderscoreESW_SW_EEEEENS4_18SM100_TMA_2SM_LOADENS4_14ComposedLayoutINS4_7SwizzleILi2ELi4ELi3EEENS4_18smem_ptr_flag_bitsILi8EEENSR_INS5_IJNSA_ILi8EEESG_EEENS5_IJSG_SC_EEEEEEEvNS4_8identityESZ_S19_vS1A_EENS_8epilogue10collective18CollectiveEpilogueINS1C_23Sm100TmaWarpSpecializedILi1ELi1ELi32ELb0ELb0EEEJNS5_IJSG_SG_SG_EEENS5_IJNSR_ISG_SC_EES1I_EEEaSI_aSI_NS1C_6fusion15FusionCallbacksIS1G_NS1K_17LinearCombinationIaiaiLNS_15FloatRoundStyleE2EEES1H_S1J_JEEENS4_5SM1004TMEM4LOAD26SM100_TMEM_LOAD_32dp32b32xENS4_13SM90_TMA_LOADES19_NS4_39AutoVectorizingCopyWithAssumedAlignmentILi128EEENS4_14SM90_TMA_STOREES19_S1W_S1W_EEEvvEEEEvNT_6ParamsE,(.L_x_152 - _ZN7cutlass13device_kernelINS_4gemm6kernel13GemmUniversalIN4cute5tupleIJiiiiEEENS1_10collective13CollectiveMmaINS1_35MainloopSm100TmaUmmaWarpSpecializedILi5ELi2ELi4ENS5_IJNS4_1CILi2EEENSA_ILi1EEESC_EEEEENS5_IJNSA_ILi128EEENSA_ILi64EEESG_EEEaNS5_IJlSC_lEEEaSI_NS4_8TiledMMAINS4_8MMA_AtomIJNS4_21SM100_MMA_S8_2x1SM_SSIaaiLi128ELi64ELNS4_4UMMA5MajorE0ELSN_0ELNSM_8SaturateE0EEEEEENS4_6LayoutINS5_IJSC_SC_SC_EEENS5_IJNSA_ILi0EEEST_ST_EEEEENS5_IJNS4_10UnderscoreESW_SW_EEEEENS4_18SM100_TMA_2SM_LOADENS4_14ComposedLayoutINS4_7SwizzleILi2ELi4ELi3EEENS4_18smem_ptr_flag_bitsILi8EEENSR_INS5_IJNSA_ILi8EEESG_EEENS5_IJSG_SC_EEEEEEEvNS4_8identityESZ_S19_vS1A_EENS_8epilogue10collective18CollectiveEpilogueINS1C_23Sm100TmaWarpSpecializedILi1ELi1ELi32ELb0ELb0EEEJNS5_IJSG_SG_SG_EEENS5_IJNSR_ISG_SC_EES1I_EEEaSI_aSI_NS1C_6fusion15FusionCallbacksIS1G_NS1K_17LinearCombinationIaiaiLNS_15FloatRoundStyleE2EEES1H_S1J_JEEENS4_5SM1004TMEM4LOAD26SM100_TMEM_LOAD_32dp32b32xENS4_13SM90_TMA_LOADES19_NS4_39AutoVectorizingCopyWithAssumedAlignmentILi128EEENS4_14SM90_TMA_STOREES19_S1W_S1W_EEEvvEEEEvNT_6ParamsE)
        .other          _ZN7cutlass13device_kernelINS_4gemm6kernel13GemmUniversalIN4cute5tupleIJiiiiEEENS1_10collective13CollectiveMmaINS1_35MainloopSm100TmaUmmaWarpSpecializedILi5ELi2ELi4ENS5_IJNS4_1CILi2EEENSA_ILi1EEESC_EEEEENS5_IJNSA_ILi128EEENSA_ILi64EEESG_EEEaNS5_IJlSC_lEEEaSI_NS4_8TiledMMAINS4_8MMA_AtomIJNS4_21SM100_MMA_S8_2x1SM_SSIaaiLi128ELi64ELNS4_4UMMA5MajorE0ELSN_0ELNSM_8SaturateE0EEEEEENS4_6LayoutINS5_IJSC_SC_SC_EEENS5_IJNSA_ILi0EEEST_ST_EEEEENS5_IJNS4_10UnderscoreESW_SW_EEEEENS4_18SM100_TMA_2SM_LOADENS4_14ComposedLayoutINS4_7SwizzleILi2ELi4ELi3EEENS4_18smem_ptr_flag_bitsILi8EEENSR_INS5_IJNSA_ILi8EEESG_EEENS5_IJSG_SC_EEEEEEEvNS4_8identityESZ_S19_vS1A_EENS_8epilogue10collective18CollectiveEpilogueINS1C_23Sm100TmaWarpSpecializedILi1ELi1ELi32ELb0ELb0EEEJNS5_IJSG_SG_SG_EEENS5_IJNSR_ISG_SC_EES1I_EEEaSI_aSI_NS1C_6fusion15FusionCallbacksIS1G_NS1K_17LinearCombinationIaiaiLNS_15FloatRoundStyleE2EEES1H_S1J_JEEENS4_5SM1004TMEM4LOAD26SM100_TMEM_LOAD_32dp32b32xENS4_13SM90_TMA_LOADES19_NS4_39AutoVectorizingCopyWithAssumedAlignmentILi128EEENS4_14SM90_TMA_STOREES19_S1W_S1W_EEEvvEEEEvNT_6ParamsE,@"STO_CUDA_ENTRY STV_DEFAULT"
_ZN7cutlass13device_kernelINS_4gemm6kernel13GemmUniversalIN4cute5tupleIJiiiiEEENS1_10collective13CollectiveMmaINS1_35MainloopSm100TmaUmmaWarpSpecializedILi5ELi2ELi4ENS5_IJNS4_1CILi2EEENSA_ILi1EEESC_EEEEENS5_IJNSA_ILi128EEENSA_ILi64EEESG_EEEaNS5_IJlSC_lEEEaSI_NS4_8TiledMMAINS4_8MMA_AtomIJNS4_21SM100_MMA_S8_2x1SM_SSIaaiLi128ELi64ELNS4_4UMMA5MajorE0ELSN_0ELNSM_8SaturateE0EEEEEENS4_6LayoutINS5_IJSC_SC_SC_EEENS5_IJNSA_ILi0EEEST_ST_EEEEENS5_IJNS4_10UnderscoreESW_SW_EEEEENS4_18SM100_TMA_2SM_LOADENS4_14ComposedLayoutINS4_7SwizzleILi2ELi4ELi3EEENS4_18smem_ptr_flag_bitsILi8EEENSR_INS5_IJNSA_ILi8EEESG_EEENS5_IJSG_SC_EEEEEEEvNS4_8identityESZ_S19_vS1A_EENS_8epilogue10collective18CollectiveEpilogueINS1C_23Sm100TmaWarpSpecializedILi1ELi1ELi32ELb0ELb0EEEJNS5_IJSG_SG_SG_EEENS5_IJNSR_ISG_SC_EES1I_EEEaSI_aSI_NS1C_6fusion15FusionCallbacksIS1G_NS1K_17LinearCombinationIaiaiLNS_15FloatRoundStyleE2EEES1H_S1J_JEEENS4_5SM1004TMEM4LOAD26SM100_TMEM_LOAD_32dp32b32xENS4_13SM90_TMA_LOADES19_NS4_39AutoVectorizingCopyWithAssumedAlignmentILi128EEENS4_14SM90_TMA_STOREES19_S1W_S1W_EEEvvEEEEvNT_6ParamsE:
[----:B------:R-:W1:Y:S01]  /*0000*/  LDC R1, c[0x0][0x37c] ;  /* 0x0000df00ff017b82 */ /* 0x000e620000000800 */
[----:B------:R-:W2:Y:S01]  /*0010*/  S2R R103, SR_TID.X ;  /* 0x0000000000677919 */ /* 0x000ea20000002100 */
[----:B------:R-:W3:Y:S06]  /*0020*/  LDCU.64 UR6, c[0x0][0x890] ;  /* 0x00011200ff0677ac */ /* 0x000eec0008000a00 */
[----:B------:R-:W4:Y:S01]  /*0030*/  S2UR UR37, SR_CgaCtaId ;  /* 0x00000000002579c3 */ /* 0x000f220000008800 */
[----:B------:R-:W-:Y:S02]  /*0040*/  PRMT R99, RZ, 0x7610, R99 ;  /* 0x00007610ff637816 */ /* 0x000fe40000000063 */
[----:B------:R-:W-:Y:S01]  /*0050*/  ELECT P1, URZ, PT ;  /* 0x0000000000ff782f */ /* 0x000fe20003820000 */
[----:B------:R-:W1:Y:S01]  /*0060*/  LDCU.64 UR40, c[0x0][0x358] ;  /* 0x00006b00ff2877ac */ /* 0x000e620008000a00 */
[----:B---3--:R-:W-:-:S04]  /*0070*/  UISETP.NE.U32.AND UP0, UPT, UR6, URZ, UPT ;  /* 0x000000ff0600728c */ /* 0x008fc8000bf05070 */
[----:B------:R-:W-:Y:S02]  /*0080*/  UISETP.NE.AND.EX UP0, UPT, UR7, URZ, UPT, UP0 ;  /* 0x000000ff0700728c */ /* 0x000fe4000bf05300 */
[----:B----4-:R-:W-:Y:S02]  /*0090*/  ULOP3.LUT UR5, UR37, 0x1, URZ, 0xc0, !UPT ;  /* 0x0000000125057892 */ /* 0x010fe4000f8ec0ff */
[----:B------:R-:W-:Y:S01]  /*00a0*/  ULOP3.LUT UR4, UR37, 0x1, URZ, 0x3c, !UPT ;  /* 0x0000000125047892 */ /* 0x000fe2000f8e3cff */
[----:B--2---:R-:W-:-:S05]  /*00b0*/  SHF.R.U32.HI R106, RZ, 0x5, R103 ;  /* 0x00000005ff6a7819 */ /* 0x004fca0000011667 */
[----:B------:R-:W2:Y:S02]  /*00c0*/  SHFL.IDX PT, R0, R106, RZ, 0x1f ;  /* 0x00001fff6a007589 */ /* 0x000ea400000e0000 */
[----:B--2---:R-:W-:Y:S01]  /*00d0*/  R2UR UR10, R0 ;  /* 0x00000000000a72ca */ /* 0x004fe200000e0000 */
[----:B-1----:R-:W-:-:S14]  /*00e0*/  BRA.U UP0, `(.L_x_0) ;  /* 0x00000001002c7547 */ /* 0x002fdc000b800000 */
[----:B------:R-:W1:Y:S02]  /*00f0*/  LDCU.64 UR8, c[0x0][0x888] ;  /* 0x00011100ff0877ac */ /* 0x000e640008000a00 */
[----:B-1----:R-:W-:-:S04]  /*0100*/  UISETP.NE.U32.AND UP0, UPT, UR8, URZ, UPT ;  /* 0x000000ff0800728c */ /* 0x002fc8000bf05070 */
[----:B------:R-:W-:-:S09]  /*0110*/  UISETP.NE.AND.EX UP0, UPT, UR9, URZ, UPT, UP0 ;  /* 0x000000ff0900728c */ /* 0x000fd2000bf05300 */
[----:B------:R-:W-:Y:S05]  /*0120*/  BRA.U !UP0, `(.L_x_1) ;  /* 0x0000000108107547 */ /* 0x000fea000b800000 */
[----:B------:R-:W1:Y:S02]  /*0130*/  LDC.64 R48, c[0x0][0x888] ;  /* 0x00022200ff307b82 */ /* 0x000e640000000a00 */
[----:B-1----:R1:W5:Y:S01]  /*0140*/  LDG.E R48, desc[UR40][R48.64] ;  /* 0x0000002830307981 */ /* 0x002362000c1e1900 */
[----:B------:R-:W-:Y:S01]  /*0150*/  HFMA2 R99, -RZ, RZ, 0, 5.9604644775390625e-08 ;  /* 0x00000001ff637431 */ /* 0x000fe200000001ff */
[----:B------:R-:W-:Y:S05]  /*0160*/  BRA `(.L_x_0) ;  /* 0x00000000000c7947 */ /* 0x000fea0003800000 */
.L_x_1:
[----:B------:R-:W1:Y:S01]  /*0170*/  LDCU UR8, c[0x0][0x880] ;  /* 0x00011000ff0877ac */ /* 0x000e620008000800 */
[----:B------:R-:W-:Y:S01]  /*0180*/  HFMA2 R99, -RZ, RZ, 0, 5.9604644775390625e-08 ;  /* 0x00000001ff637431 */ /* 0x000fe200000001ff */
[----:B-1----:R-:W-:-:S07]  /*0190*/  MOV R48, UR8 ;  /* 0x0000000800307c02 */ /* 0x002fce0008000f00 */
.L_x_0:
[----:B------:R-:W2:Y:S02]  /*01a0*/  LDCU.64 UR8, c[0x0][0x8b0] ;  /* 0x00011600ff0877ac */ /* 0x000ea40008000a00 */
[----:B--2---:R-:W-:-:S04]  /*01b0*/  UISETP.NE.U32.AND UP0, UPT, UR8, URZ, UPT ;  /* 0x000000ff0800728c */ /* 0x004fc8000bf05070 */
[----:B------:R-:W-:-:S09]  /*01c0*/  UISETP.NE.AND.EX UP0, UPT, UR9, URZ, UPT, UP0 ;  /* 0x000000ff0900728c */ /* 0x000fd2000bf05300 */
[----:B------:R-:W-:Y:S05]  /*01d0*/  BRA.U UP0, `(.L_x_2) ;  /* 0x0000000100247547 */ /* 0x000fea000b800000 */
[----:B------:R-:W2:Y:S02]  /*01e0*/  LDCU.64 UR8, c[0x0][0x8a8] ;  /* 0x00011500ff0877ac */ /* 0x000ea40008000a00 */
[----:B--2---:R-:W-:-:S04]  /*01f0*/  UISETP.NE.U32.AND UP0, UPT, UR8, URZ, UPT ;  /* 0x000000ff0800728c */ /* 0x004fc8000bf05070 */
[----:B------:R-:W-:-:S09]  /*0200*/  UISETP.NE.AND.EX UP0, UPT, UR9, URZ, UPT, UP0 ;  /* 0x000000ff0900728c */ /* 0x000fd2000bf05300 */
[----:B------:R-:W-:Y:S05]  /*0210*/  BRA.U !UP0, `(.L_x_3) ;  /* 0x00000001080c7547 */ /* 0x000fea000b800000 */
[----:B------:R-:W2:Y:S02]  /*0220*/  LDC.64 R46, c[0x0][0x8a8] ;  /* 0x00022a00ff2e7b82 */ /* 0x000ea40000000a00 */
[----:B--2---:R2:W5:Y:S01]  /*0230*/  LDG.E R46, desc[UR40][R46.64] ;  /* 0x000000282e2e7981 */ /* 0x004562000c1e1900 */
[----:B------:R-:W-:Y:S05]  /*0240*/  BRA `(.L_x_2) ;  /* 0x0000000000087947 */ /* 0x000fea0003800000 */
.L_x_3:
[----:B------:R-:W2:Y:S02]  /*0250*/  LDCU UR8, c[0x0][0x8a0] ;  /* 0x00011400ff0877ac */ /* 0x000ea40008000800 */
[----:B--2---:R-:W-:Y:S02]  /*0260*/  MOV R46, UR8 ;  /* 0x00000008002e7c02 */ /* 0x004fe40008000f00 */
.L_x_2:
[----:B------:R-:W-:Y:S01]  /*0270*/  IMAD.U32 R0, RZ, RZ, UR10 ;  /* 0x0000000aff007e24 */ /* 0x000fe2000f8e00ff */
[----:B------:R-:W-:Y:S04]  /*0280*/  BSSY.RECONVERGENT B0, `(.L_x_4) ;  /* 0x000000c000007945 */ /* 0x000fe80003800200 */
[C---:B------:R-:W-:Y:S02]  /*0290*/  ISETP.NE.OR P2, PT, R0.reuse, 0x1, !P1 ;  /* 0x000000010000780c */ /* 0x040fe40004f45670 */
[----:B------:R-:W-:-:S11]  /*02a0*/  ISETP.NE.OR P0, PT, R0, 0x3, !P1 ;  /* 0x000000030000780c */ /* 0x000fd60004f05670 */
[----:B------:R-:W-:Y:S05]  /*02b0*/  @P2 BRA `(.L_x_5) ;  /* 0x0000000000202947 */ /* 0x000fea0003800000 */
[----:B------:R-:W3:Y:S02]  /*02c0*/  LDCU.64 UR8, c[0x0][0x348] ;  /* 0x00006900ff0877ac */ /* 0x000ee40008000a00 */
[----:B---3--:R-:W-:Y:S02]  /*02d0*/  UIADD3 UR12, UP1, UPT, UR8, 0x80, URZ ;  /* 0x00000080080c7890 */ /* 0x008fe4000ff3e0ff */
[----:B------:R-:W-:Y:S02]  /*02e0*/  UIADD3 UR8, UP0, UPT, UR8, 0x180, URZ ;  /* 0x0000018008087890 */ /* 0x000fe4000ff1e0ff */
[----:B------:R-:W-:Y:S02]  /*02f0*/  UIADD3.X UR13, UPT, UPT, URZ, UR9, URZ, UP1, !UPT ;  /* 0x00000009ff0d7290 */ /* 0x000fe40008ffe4ff */
[----:B------:R-:W-:-:S07]  /*0300*/  UIADD3.X UR9, UPT, UPT, URZ, UR9, URZ, UP0, !UPT ;  /* 0x00000009ff097290 */ /* 0x000fce00087fe4ff */
[----:B------:R3:W-:Y:S02]  /*0310*/  UTMACCTL.PF [UR12] ;  /* 0x000000000c0079b9 */ /* 0x0007e40008040000 */
[----:B------:R3:W-:Y:S02]  /*0320*/  UTMACCTL.PF [UR8] ;  /* 0x00000000080079b9 */ /* 0x0007e40008040000 */
[----:B---3--:R-:W-:Y:S01]  /*0330*/  NOP ;  /* 0x0000000000007918 */ /* 0x008fe20000000000 */
.L_x_5:
[----:B------:R-:W-:Y:S05]  /*0340*/  BSYNC.RECONVERGENT B0 ;  /* 0x0000000000007941 */ /* 0x000fea0003800200 */
.L_x_4:
[----:B------:R-:W-:Y:S04]  /*0350*/  BSSY.RECONVERGENT B0, `(.L_x_6) ;  /* 0x000000a000007945 */ /* 0x000fe80003800200 */
        /* <DEDUP_REMOVED lines=9> */
.L_x_7:
[----:B------:R-:W-:Y:S05]  /*03f0*/  BSYNC.RECONVERGENT B0 ;  /* 0x0000000000007941 */ /* 0x000fea0003800200 */
.L_x_6:
[----:B------:R-:W3:Y:S01]  /*0400*/  LDCU.64 UR8, c[0x0][0x888] ;  /* 0x00011100ff0877ac */ /* 0x000ee20008000a00 */
[----:B------:R-:W-:Y:S02]  /*0410*/  UISETP.EQ.U32.AND UP1, UPT, UR6, URZ, UPT ;  /* 0x000000ff0600728c */ /* 0x000fe4000bf22070 */
[----:B------:R-:W-:Y:S02]  /*0420*/  UPLOP3.LUT UP5, UPT, UPT, UPT, UPT, 0x80, 0x8 ;  /* 0x000000000008789c */ /* 0x000fe40003faf070 */
[----:B---3--:R-:W-:-:S04]  /*0430*/  UISETP.NE.U32.AND UP0, UPT, UR8, URZ, UPT ;  /* 0x000000ff0800728c */ /* 0x008fc8000bf05070 */
[----:B------:R-:W-:-:S04]  /*0440*/  UISETP.NE.AND.EX UP0, UPT, UR9, URZ, UPT, UP0 ;  /* 0x000000ff0900728c */ /* 0x000fc8000bf05300 */
[----:B------:R-:W-:-:S04]  /*0450*/  UISETP.EQ.OR.EX UP2, UPT, UR7, URZ, !UP0, UP1 ;  /* 0x000000ff0700728c */ /* 0x000fc8000c742710 */
[----:B------:R-:W-:-:S05]  /*0460*/  UP2UR UR44, UPR, URZ, 0x4 ;  /* 0x00000004ff2c7883 */ /* 0x000fca0008000000 */
[----:B------:R-:W-:Y:S07]  /*0470*/  BRA.U !UP2, `(.L_x_8) ;  /* 0x000000010a207547 */ /* 0x000fee000b800000 */
[----:B-----5:R-:W-:Y:S01]  /*0480*/  R2UR UR8, R48 ;  /* 0x00000000300872ca */ /* 0x020fe200000e0000 */
[----:B------:R-:W-:Y:S02]  /*0490*/  UISETP.NE.U32.AND UP2, UPT, UR6, URZ, UPT ;  /* 0x000000ff0600728c */ /* 0x000fe4000bf45070 */
[----:B------:R-:W-:Y:S02]  /*04a0*/  USEL UR6, URZ, 0xffffffff, UP0 ;  /* 0xffffffffff067887 */ /* 0x000fe40008000000 */
[----:B------:R-:W-:-:S08]  /*04b0*/  UISETP.NE.AND.EX UP2, UPT, UR7, URZ, UPT, UP2 ;  /* 0x000000ff0700728c */ /* 0x000fd0000bf45320 */
[----:B------:R-:W-:-:S04]  /*04c0*/  UISETP.NE.AND UP1, UPT, UR8, URZ, UPT ;  /* 0x000000ff0800728c */ /* 0x000fc8000bf25270 */
[----:B------:R-:W-:-:S04]  /*04d0*/  @!UP2 USEL UR6, URZ, 0xffffffff, UP1 ;  /* 0xffffffffff06a887 */ /* 0x000fc80008800000 */
[----:B------:R-:W-:-:S04]  /*04e0*/  ULOP3.LUT UR6, UR6, 0x1, URZ, 0xc0, !UPT ;  /* 0x0000000106067892 */ /* 0x000fc8000f8ec0ff */
[----:B------:R-:W-:-:S11]  /*04f0*/  UISETP.NE.U32.AND UP5, UPT, UR6, 0x1, UPT ;  /* 0x000000010600788c */ /* 0x000fd6000bfa5070 */
.L_x_8:
[----:B------:R-:W3:Y:S01]  /*0500*/  SHFL.IDX PT, R0, R106, RZ, 0x1f ;  /* 0x00001fff6a007589 */ /* 0x000ee200000e0000 */
[----:B------:R-:W-:-:S04]  /*0510*/  UISETP.NE.AND UP1, UPT, UR10, 0x2, UPT ;  /* 0x000000020a00788c */ /* 0x000fc8000bf25270 */
[----:B------:R-:W-:Y:S02]  /*0520*/  UISETP.EQ.AND UP2, UPT, UR5, URZ, !UP1 ;  /* 0x000000ff0500728c */ /* 0x000fe4000cf42270 */
[----:B------:R-:W-:-:S04]  /*0530*/  USEL UR7, URZ, 0x1, UP1 ;  /* 0x00000001ff077887 */ /* 0x000fc80008800000 */
[----:B------:R-:W-:Y:S02]  /*0540*/  PLOP3.LUT P5, PT, P1, PT, UP2, 0x80, 0x8 ;  /* 0x000000000008781c */ /* 0x000fe40000faf028 */
[----:B---3--:R-:W-:-:S13]  /*0550*/  ISETP.NE.AND P0, PT, R0, RZ, PT ;  /* 0x000000ff0000720c */ /* 0x008fda0003f05270 */
[----:B------:R-:W-:Y:S05]  /*0560*/  @P0 BRA `(.L_x_9) ;  /* 0x00000000004c0947 */ /* 0x000fea0003800000 */
[----:B------:R-:W-:Y:S01]  /*0570*/  UMOV UR8, 0x400 ;  /* 0x0000040000087882 */ /* 0x000fe20000000000 */
[----:B------:R-:W-:Y:S01]  /*0580*/  UMOV UR6, 0x1 ;  /* 0x0000000100067882 */ /* 0x000fe20000000000 */
[----:B------:R-:W-:Y:S02]  /*0590*/  ULEA UR8, UR37, UR8, 0x18 ;  /* 0x0000000825087291 */ /* 0x000fe4000f8ec0ff */
[----:B------:R-:W-:-:S04]  /*05a0*/  UIADD3 UR12, UPT, UPT, -UR6, 0x100000, URZ ;  /* 0x00100000060c7890 */ /* 0x000fc8000fffe1ff */
[----:B------:R-:W-:Y:S02]  /*05b0*/  USHF.L.U32 UR13, UR12, 0xb, URZ ;  /* 0x0000000b0c0d7899 */ /* 0x000fe400080006ff */
[----:B------:R-:W-:Y:S01]  /*05c0*/  USHF.L.U32 UR12, UR12, 0x1, URZ ;  /* 0x000000010c0c7899 */ /* 0x000fe200080006ff */
[----:B------:R-:W-:Y:S01]  /*05d0*/  ELECT P0, URZ, PT ;  /* 0x0000000000ff782f */ /* 0x000fe20003800000 */
[----:B------:R-:W3:Y:S10]  /*05e0*/  FENCE.VIEW.ASYNC.S ;  /* 0x00000000000073c6 */ /* 0x000ef40000000000 */
[----:B---3--:R3:W4:Y:S01]  /*05f0*/  SYNCS.EXCH.64 URZ, [UR8], UR12 ;  /* 0x0000000c08ff75b2 */ /* 0x0087220008000100 */
[----:B------:R3:W1:Y:S01]  /*0600*/  SYNCS.EXCH.64 URZ, [UR8+0x28], UR12 ;  /* 0x0000280c08ff75b2 */ /* 0x0006620008000100 */
        /* <DEDUP_REMOVED lines=8> */
[----:B------:R-:W-:Y:S01]  /*0690*/  NOP ;  /* 0x0000000000007918 */ /* 0x000fe20000000000 */
.L_x_9:
[----:B------:R-:W2:Y:S01]  /*06a0*/  SHFL.IDX PT, R0, R106, RZ, 0x1f ;  /* 0x00001fff6a007589 */ /* 0x000ea200000e0000 */
[----:B------:R-:W-:Y:S01]  /*06b0*/  NOP ;  /* 0x0000000000007918 */ /* 0x000fe20000000000 */
[----:B--2---:R-:W-:-:S13]  /*06c0*/  ISETP.NE.AND P0, PT, R0, 0x1, PT ;  /* 0x000000010000780c */ /* 0x004fda0003f05270 */
[----:B------:R-:W-:Y:S05]  /*06d0*/  @P0 BRA `(.L_x_10) ;  /* 0x00000000003c0947 */ /* 0x000fea0003800000 */
[----:B------:R-:W-:Y:S01]  /*06e0*/  UMOV UR9, 0x400 ;  /* 0x0000040000097882 */ /* 0x000fe20000000000 */
[----:B---3--:R-:W-:Y:S01]  /*06f0*/  UMOV UR8, 0x20 ;  /* 0x0000002000087882 */ /* 0x008fe20000000000 */
[----:B------:R-:W-:Y:S01]  /*0700*/  UMOV UR6, 0x80 ;  /* 0x0000008000067882 */ /* 0x000fe20000000000 */
[----:B------:R-:W-:Y:S02]  /*0710*/  ULEA UR9, UR37, UR9, 0x18 ;  /* 0x0000000925097291 */ /* 0x000fe4000f8ec0ff */
[----:B------:R-:W-:-:S04]  /*0720*/  UIADD3 UR12, UPT, UPT, -UR8, 0x100000, URZ ;  /* 0x00100000080c7890 */ /* 0x000fc8000fffe1ff */
[----:B------:R-:W-:Y:S02]  /*0730*/  USHF.L.U32 UR13, UR12, 0xb, URZ ;  /* 0x0000000b0c0d7899 */ /* 0x000fe400080006ff */
[----:B------:R-:W-:Y:S02]  /*0740*/  USHF.L.U32 UR12, UR12, 0x1, URZ ;  /* 0x000000010c0c7899 */ /* 0x000fe400080006ff */
[----:B------:R-:W-:-:S04]  /*0750*/  UIADD3 UR14, UPT, UPT, -UR6, 0x100000, URZ ;  /* 0x00100000060e7890 */ /* 0x000fc8000fffe1ff */
[----:B------:R-:W-:Y:S02]  /*0760*/  USHF.L.U32 UR15, UR14, 0xb, URZ ;  /* 0x0000000b0e0f7899 */ /* 0x000fe400080006ff */
[----:B------:R-:W-:Y:S01]  /*0770*/  USHF.L.U32 UR14, UR14, 0x1, URZ ;  /* 0x000000010e0e7899 */ /* 0x000fe200080006ff */
[----:B------:R-:W-:Y:S01]  /*0780*/  ELECT P0, URZ, PT ;  /* 0x0000000000ff782f */ /* 0x000fe20003800000 */
[----:B------:R-:W2:Y:S02]  /*0790*/  FENCE.VIEW.ASYNC.S ;  /* 0x00000000000073c6 */ /* 0x000ea40000000000 */
[----:B--2---:R2:W3:Y:S08]  /*07a0*/  SYNCS.EXCH.64 URZ, [UR9+0x50], UR12 ;  /* 0x0000500c09ff75b2 */ /* 0x0044f00008000100 */
[----:B------:R2:W1:Y:S01]  /*07b0*/  SYNCS.EXCH.64 URZ, [UR9+0x58], UR14 ;  /* 0x0000580e09ff75b2 */ /* 0x0004620008000100 */
[----:B------:R-:W-:Y:S01]  /*07c0*/  NOP ;  /* 0x0000000000007918 */ /* 0x000fe20000000000 */
.L_x_10:
[----:B------:R-:W4:Y:S01]  /*07d0*/  SHFL.IDX PT, R0, R106, RZ, 0x1f ;  /* 0x00001fff6a007589 */ /* 0x000f2200000e0000 */
[----:B------:R-:W-:Y:S01]  /*07e0*/  NOP ;  /* 0x0000000000007918 */ /* 0x000fe20000000000 */
[----:B----4-:R-:W-:-:S13]  /*07f0*/  ISETP.NE.AND P0, PT, R0, 0x3, PT ;  /* 0x000000030000780c */ /* 0x010fda0003f05270 */
[----:B------:R-:W-:Y:S05]  /*0800*/  @P0 BRA `(.L_x_11) ;  /* 0x00000000002c0947 */ /* 0x000fea0003800000 */
[----:B---3--:R-:W-:Y:S01]  /*0810*/  UMOV UR8, 0x400 ;  /* 0x0000040000087882 */ /* 0x008fe20000000000 */
[----:B------:R-:W-:Y:S01]  /*0820*/  UMOV UR6, 0x20 ;  /* 0x0000002000067882 */ /* 0x000fe20000000000 */
[----:B------:R-:W-:Y:S02]  /*0830*/  ULEA UR8, UR37, UR8, 0x18 ;  /* 0x0000000825087291 */ /* 0x000fe4000f8ec0ff */
[----:B--2---:R-:W-:-:S04]  /*0840*/  UIADD3 UR12, UPT, UPT, -UR6, 0x100000, URZ ;  /* 0x00100000060c7890 */ /* 0x004fc8000fffe1ff */
[----:B------:R-:W-:Y:S02]  /*0850*/  USHF.L.U32 UR13, UR12, 0xb, URZ ;  /* 0x0000000b0c0d7899 */ /* 0x000fe400080006ff */
[----:B------:R-:W-:Y:S01]  /*0860*/  USHF.L.U32 UR12, UR12, 0x1, URZ ;  /* 0x000000010c0c7899 */ /* 0x000fe200080006ff */
[----:B------:R-:W-:Y:S01]  /*0870*/  ELECT P0, URZ, PT ;  /* 0x0000000000ff782f */ /* 0x000fe20003800000 */
[----:B------:R-:W2:Y:S10]  /*0880*/  FENCE.VIEW.ASYNC.S ;  /* 0x00000000000073c6 */ /* 0x000eb40000000000 */
[----:B--2---:R4:W2:Y:S01]  /*0890*/  SYNCS.EXCH.64 URZ, [UR8+0x60], UR12 ;  /* 0x0000600c08ff75b2 */ /* 0x0048a20008000100 */
[----:B------:R4:W3:Y:S02]  /*08a0*/  SYNCS.EXCH.64 URZ, [UR8+0x68], UR12 ;  /* 0x0000680c08ff75b2 */ /* 0x0008e40008000100 */
[----:B----4-:R-:W-:Y:S01]  /*08b0*/  NOP ;  /* 0x0000000000007918 */ /* 0x010fe20000000000 */
.L_x_11:
[----:B------:R-:W4:Y:S01]  /*08c0*/  SHFL.IDX PT, R0, R106, RZ, 0x1f ;  /* 0x00001fff6a007589 */ /* 0x000f2200000e0000 */
[----:B------:R-:W-:Y:S01]  /*08d0*/  NOP ;  /* 0x0000000000007918 */ /* 0x000fe20000000000 */
[----:B----4-:R-:W-:-:S13]  /*08e0*/  ISETP.NE.AND P0, PT, R0, 0x4, PT ;  /* 0x000000040000780c */ /* 0x010fda0003f05270 */
[----:B------:R-:W-:Y:S05]  /*08f0*/  @P0 BRA `(.L_x_12) ;  /* 0x0000000000480947 */ /* 0x000fea0003800000 */
[----:B--2---:R-:W-:Y:S01]  /*0900*/  UMOV UR9, 0x1e0 ;  /* 0x000001e000097882 */ /* 0x004fe20000000000 */
[----:B---3--:R-:W-:Y:S01]  /*0910*/  UMOV UR8, 0x400 ;  /* 0x0000040000087882 */ /* 0x008fe20000000000 */
[----:B------:R-:W-:Y:S01]  /*0920*/  USEL UR9, UR9, 0x1a0, UP5 ;  /* 0x000001a009097887 */ /* 0x000fe2000a800000 */
        /* <DEDUP_REMOVED lines=10> */
[----:B--2---:R4:W2:Y:S08]  /*09d0*/  SYNCS.EXCH.64 URZ, [UR8+0x70], UR12 ;  /* 0x0000700c08ff75b2 */ /* 0x0048b00008000100 */
[----:B------:R4:W3:Y:S01]  /*09e0*/  SYNCS.EXCH.64 URZ, [UR8+0x80], UR14 ;  /* 0x0000800e08ff75b2 */ /* 0x0008e20008000100 */
[----:B------:R4:W1:Y:S01]  /*09f0*/  SYNCS.EXCH.64 URZ, [UR8+0x78], UR12 ;  /* 0x0000780c08ff75b2 */ /* 0x0008620008000100 */
[----:B------:R4:W1:Y:S02]  /*0a00*/  SYNCS.EXCH.64 URZ, [UR8+0x88], UR14 ;  /* 0x0000880e08ff75b2 */ /* 0x0008640008000100 */
[----:B----4-:R-:W-:Y:S01]  /*0a10*/  NOP ;  /* 0x0000000000007918 */ /* 0x010fe20000000000 */
.L_x_12:
[----:B------:R-:W4:Y:S01]  /*0a20*/  SHFL.IDX PT, R0, R106, RZ, 0x1f ;  /* 0x00001fff6a007589 */ /* 0x000f2200000e0000 */
[----:B------:R-:W-:Y:S01]  /*0a30*/  NOP ;  /* 0x0000000000007918 */ /* 0x000fe20000000000 */
[----:B----4-:R-:W-:-:S13]  /*0a40*/  ISETP.NE.AND P0, PT, R0, 0x5, PT ;  /* 0x000000050000780c */ /* 0x010fda0003f05270 */
[----:B------:R-:W-:Y:S05]  /*0a50*/  @P0 BRA `(.L_x_13) ;  /* 0x0000000000540947 */ /* 0x000fea0003800000 */
[----:B--2---:R-:W-:Y:S01]  /*0a60*/  UMOV UR9, 0x400 ;  /* 0x0000040000097882 */ /* 0x004fe20000000000 */
        /* <DEDUP_REMOVED lines=14> */
[----:B------:R4:W1:Y:S01]  /*0b50*/  SYNCS.EXCH.64 URZ, [UR9+0xb8], UR14 ;  /* 0x0000b80e09ff75b2 */ /* 0x0008620008000100 */
[----:B------:R4:W1:Y:S01]  /*0b60*/  SYNCS.EXCH.64 URZ, [UR9+0xa0], UR12 ;  /* 0x0000a00c09ff75b2 */ /* 0x0008620008000100 */
[----:B------:R4:W1:Y:S01]  /*0b70*/  SYNCS.EXCH.64 URZ, [UR9+0xc0], UR14 ;  /* 0x0000c00e09ff75b2 */ /* 0x0008620008000100 */
[----:B------:R4:W1:Y:S01]  /*0b80*/  SYNCS.EXCH.64 URZ, [UR9+0xa8], UR12 ;  /* 0x0000a80c09ff75b2 */ /* 0x0008620008000100 */
[----:B------:R4:W1:Y:S02]  /*0b90*/  SYNCS.EXCH.64 URZ, [UR9+0xc8], UR14 ;  /* 0x0000c80e09ff75b2 */ /* 0x0008640008000100 */
[----:B----4-:R-:W-:Y:S01]  /*0ba0*/  NOP ;  /* 0x0000000000007918 */ /* 0x010fe20000000000 */
.L_x_13:
[----:B------:R-:W4:Y:S01]  /*0bb0*/  SHFL.IDX PT, R0, R106, RZ, 0x1f ;  /* 0x00001fff6a007589 */ /* 0x000f2200000e0000 */
[----:B------:R-:W-:Y:S01]  /*0bc0*/  ISETP.NE.OR P1, PT, RZ, UR10, !P1 ;  /* 0x0000000aff007c0c */ /* 0x000fe2000cf25670 */
        /* <DEDUP_REMOVED lines=12> */
[----:B------:R4:W3:Y:S01]  /*0c90*/  SYNCS.EXCH.64 URZ, [UR8+0xe0], UR12 ;  /* 0x0000e00c08ff75b2 */ /* 0x0008e20008000100 */
[----:B------:R4:W1:Y:S01]  /*0ca0*/  SYNCS.EXCH.64 URZ, [UR8+0xd8], UR12 ;  /* 0x0000d80c08ff75b2 */ /* 0x0008620008000100 */
[----:B------:R4:W1:Y:S02]  /*0cb0*/  SYNCS.EXCH.64 URZ, [UR8+0xe8], UR12 ;  /* 0x0000e80c08ff75b2 */ /* 0x0008640008000100 */
[----:B----4-:R-:W-:Y:S01]  /*0cc0*/  NOP ;  /* 0x0000000000007918 */ /* 0x010fe20000000000 */
.L_x_14:
[----:B------:R-:W-:Y:S01]  /*0cd0*/  VOTEU.ALL UP1, P1 ;  /* 0x0000000000ff7886 */ /* 0x000fe20000820000 */
[----:B---3--:R-:W3:Y:S01]  /*0ce0*/  LDCU UR8, c[0x0][0x36c] ;  /* 0x00006d80ff0877ac */ /* 0x008ee20008000800 */
[----:B------:R-:W-:Y:S01]  /*0cf0*/  NOP ;  /* 0x0000000000007918 */ /* 0x000fe20000000000 */
[----:B------:R-:W-:Y:S01]  /*0d00*/  LOP3.LUT R10, R103, 0x1f, RZ, 0xc0, !PT ;  /* 0x0000001f670a7812 */ /* 0x000fe200078ec0ff */
[----:B--2---:R-:W-:Y:S01]  /*0d10*/  UMOV UR12, 0x20 ;  /* 0x00000020000c7882 */ /* 0x004fe20000000000 */
[----:B------:R-:W-:Y:S01]  /*0d20*/  @!UP1 UMOV UR6, 0x400 ;  /* 0x0000040000069882 */ /* 0x000fe20000000000 */
[----:B------:R-:W-:-:S04]  /*0d30*/  @!UP1 UIADD3 UR12, UPT, UPT, -UR12, 0x100000, URZ ;  /* 0x001000000c0c9890 */ /* 0x000fc8000fffe1ff */
[----:B------:R-:W-:Y:S02]  /*0d40*/  @!UP1 USHF.L.U32 UR13, UR12, 0xb, URZ ;  /* 0x0000000b0c0d9899 */ /* 0x000fe400080006ff */
[----:B------:R-:W-:Y:S02]  /*0d50*/  @!UP1 USHF.L.U32 UR12, UR12, 0x1, URZ ;  /* 0x000000010c0c9899 */ /* 0x000fe400080006ff */
[----:B------:R-:W-:Y:S01]  /*0d60*/  @!UP1 ULEA UR6, UR37, UR6, 0x18 ;  /* 0x0000000625069291 */ /* 0x000fe2000f8ec0ff */
[----:B------:R-:W-:Y:S01]  /*0d70*/  VOTEU.ALL UP1, P1 ;  /* 0x0000000000ff7886 */ /* 0x000fe20000820000 */
[----:B------:R-:W-:Y:S01]  /*0d80*/  UISETP.NE.AND UP4, UPT, UR10, URZ, UPT ;  /* 0x000000ff0a00728c */ /* 0x000fe2000bf85270 */
[----:B------:R-:W2:Y:S09]  /*0d90*/  FENCE.VIEW.ASYNC.S ;  /* 0x00000000000073c6 */ /* 0x000eb20000000000 */
[----:B--2---:R2:W4:Y:S01]  /*0da0*/  @!UP1 SYNCS.EXCH.64 URZ, [UR6+0xf0], UR12 ;  /* 0x0000f00c06ff95b2 */ /* 0x0045220008000100 */
[----:B---3--:R-:W-:-:S09]  /*0db0*/  UISETP.EQ.U32.AND UP1, UPT, UR8, 0x1, UPT ;  /* 0x000000010800788c */ /* 0x008fd2000bf22070 */
[----:B------:R-:W-:Y:S05]  /*0dc0*/  BRA.U !UP1, `(.L_x_15) ;  /* 0x0000000109087547 */ /* 0x000fea000b800000 */
[----:B-1--4-:R-:W-:Y:S01]  /*0dd0*/  UCGABAR_ARV ;  /* 0x00000000000079c7 */ /* 0x012fe20008000000 */
[----:B------:R-:W-:Y:S05]  /*0de0*/  BRA `(.L_x_16) ;  /* 0x0000000000047947 */ /* 0x000fea0003800000 */
.L_x_15:
[----:B-1--4-:R-:W-:Y:S01]  /*0df0*/  NOP ;  /* 0x0000000000007918 */ /* 0x012fe20000000000 */
.L_x_16:
[----:B------:R-:W1:Y:S01]  /*0e00*/  S2R R98, SR_CTAID.Y ;  /* 0x0000000000627919 */ /* 0x000e620000002600 */
[----:B------:R-:W-:-:S05]  /*0e10*/  CS2R.32 R97, SR_CgaSize ;  /* 0x0000000000617805 */ /* 0x000fca0000008a00 */
[----:B------:R-:W-:-:S05]  /*0e20*/  IMAD R97, R97, -0xa0, RZ ;  /* 0xffffff6061617824 */ /* 0x000fca00078e02ff */
[----:B--2---:R-:W-:-:S14]  /*0e30*/  R2UR UR6, R97 ;  /* 0x00000000610672ca */ /* 0x004fdc00000e0000 */
[----:B------:R-:W2:Y:S01]  /*0e40*/  LDCU UR6, c[0x0][UR6+0x2b4] ;  /* 0x00005680060677ac */ /* 0x000ea20008000800 */
[----:B------:R-:W-:-:S05]  /*0e50*/  CS2R.32 R0, SR_CgaSize ;  /* 0x0000000000007805 */ /* 0x000fca0000008a00 */
[----:B------:R-:W-:-:S06]  /*0e60*/  IMAD R0, R0, -0xa0, RZ ;  /* 0xffffff6000007824 */ /* 0x000fcc00078e02ff */
[----:B------:R-:W3:Y:S01]  /*0e70*/  LDC R0, c[0x0][R0+0x2a4] ;  /* 0x0000a90000007b82 */ /* 0x000ee20000000800 */
[----:B------:R-:W-:Y:S01]  /*0e80*/  PRMT R8, RZ, 0x7610, R8 ;  /* 0x00007610ff087816 */ /* 0x000fe20000000008 */
[----:B------:R-:W4:Y:S01]  /*0e90*/  S2R R11, SR_CTAID.X ;  /* 0x00000000000b7919 */ /* 0x000f220000002500 */
[----:B------:R-:W-:-:S05]  /*0ea0*/  CS2R.32 R97, SR_CgaSize ;  /* 0x0000000000617805 */ /* 0x000fca0000008a00 */
[----:B------:R-:W-:-:S05]  /*0eb0*/  IMAD R97, R97, -0xa0, RZ ;  /* 0xffffff6061617824 */ /* 0x000fca00078e02ff */
[----:B------:R-:W-:-:S14]  /*0ec0*/  R2UR UR8, R97 ;  /* 0x00000000610872ca */ /* 0x000fdc00000e0000 */
[----:B------:R-:W3:Y:S01]  /*0ed0*/  LDCU UR8, c[0x0][UR8+0x2b0] ;  /* 0x00005600080877ac */ /* 0x000ee20008000800 */
[----:B------:R-:W-:Y:S01]  /*0ee0*/  UISETP.NE.AND UP2, UPT, UR10, 0x2, UPT ;  /* 0x000000020a00788c */ /* 0x000fe2000bf45270 */
[----:B------:R-:W2:Y:S01]  /*0ef0*/  LDC R9, c[0x0][0xb24] ;  /* 0x0002c900ff097b82 */ /* 0x000ea20000000800 */
[----:B------:R-:W-:-:S05]  /*0f00*/  CS2R.32 R2, SR_CgaSize ;  /* 0x0000000000027805 */ /* 0x000fca0000008a00 */
[----:B------:R-:W-:-:S06]  /*0f10*/  IMAD R2, R2, -0xa0, RZ ;  /* 0xffffff6002027824 */ /* 0x000fcc00078e02ff */
[----:B------:R-:W3:Y:S08]  /*0f20*/  LDC R2, c[0x0][R2+0x2a0] ;  /* 0x0000a80002027b82 */ /* 0x000ef00000000800 */
[----:B------:R-:W3:Y:S01]  /*0f30*/  LDC R40, c[0x0][0xb24] ;  /* 0x0002c900ff287b82 */ /* 0x000ee20000000800 */
[----:B-1----:R-:W-:-:S07]  /*0f40*/  I2FP.F32.U32 R3, R98 ;  /* 0x0000006200037245 */ /* 0x002fce0000201000 */
[----:B------:R-:W1:Y:S01]  /*0f50*/  S2UR UR36, SR_CTAID.Z ;  /* 0x00000000002479c3 */ /* 0x000e620000002700 */
[----:B--2---:R-:W-:Y:S01]  /*0f60*/  ISETP.GE.AND P0, PT, R9, 0x1, PT ;  /* 0x000000010900780c */ /* 0x004fe20003f06270 */
[----:B----4-:R-:W-:Y:S01]  /*0f70*/  IMAD.MOV.U32 R97, RZ, RZ, R11 ;  /* 0x000000ffff617224 */ /* 0x010fe200078e000b */
[----:B------:R-:W-:Y:S01]  /*0f80*/  I2FP.F32.U32 R4, R11 ;  /* 0x0000000b00047245 */ /* 0x000fe20000201000 */
[----:B------:R-:W-:Y:S01]  /*0f90*/  FMUL R3, R3, UR6 ;  /* 0x0000000603037c20 */ /* 0x000fe20008400000 */
[----:B------:R-:W2:Y:S03]  /*0fa0*/  LDCU UR6, c[0x0][0xb30] ;  /* 0x00016600ff0677ac */ /* 0x000ea60008000800 */
[----:B---3--:R-:W-:Y:S01]  /*0fb0*/  FMUL R4, R4, UR8 ;  /* 0x0000000804047c20 */ /* 0x008fe20008400000 */
[----:B------:R-:W3:Y:S08]  /*0fc0*/  F2I.U32.TRUNC.NTZ R81, R3 ;  /* 0x0000000300517305 */ /* 0x000ef0000020f000 */
[----:B------:R-:W4:Y:S01]  /*0fd0*/  F2I.U32.TRUNC.NTZ R96, R4 ;  /* 0x0000000400607305 */ /* 0x000f22000020f000 */
[----:B--2---:R-:W-:Y:S01]  /*0fe0*/  UISETP.NE.AND UP3, UPT, UR6, 0x1, UPT ;  /* 0x000000010600788c */ /* 0x004fe2000bf65270 */
[----:B---3--:R-:W-:-:S05]  /*0ff0*/  IADD3 R81, PT, PT, -R81, RZ, RZ ;  /* 0x000000ff51517210 */ /* 0x008fca0007ffe1ff */
[----:B------:R-:W-:Y:S01]  /*1000*/  IMAD R81, R0, R81, R98 ;  /* 0x0000005100517224 */ /* 0x000fe200078e0262 */
[----:B------:R-:W-:Y:S01]  /*1010*/  PRMT R0, RZ, 0x7610, R0 ;  /* 0x00007610ff007816 */ /* 0x000fe20000000000 */
[----:B----4-:R-:W-:-:S04]  /*1020*/  IMAD.MOV R96, RZ, RZ, -R96 ;  /* 0x000000ffff607224 */ /* 0x010fc800078e0a60 */
[----:B------:R-:W-:Y:S01]  /*1030*/  IMAD R96, R2, R96, R11 ;  /* 0x0000006002607224 */ /* 0x000fe200078e020b */
[----:B-1----:R-:W-:Y:S06]  /*1040*/  BRA.U UP4, `(.L_x_17) ;  /* 0x0000000104247547 */ /* 0x002fec000b800000 */
[----:B------:R-:W-:Y:S01]  /*1050*/  ISETP.NE.AND P1, PT, R81, RZ, PT ;  /* 0x000000ff5100720c */ /* 0x000fe20003f25270 */
[----:B------:R-:W-:Y:S01]  /*1060*/  IMAD.MOV.U32 R0, RZ, RZ, 0x3 ;  /* 0x00000003ff007424 */ /* 0x000fe200078e00ff */
[C---:B------:R-:W-:Y:S02]  /*1070*/  LOP3.LUT R3, R96.reuse, 0xfffffffe, RZ, 0xc0, !PT ;  /* 0xfffffffe60037812 */ /* 0x040fe400078ec0ff */
[----:B------:R-:W-:Y:S02]  /*1080*/  ISETP.LT.U32.OR P1, PT, R96, 0x2, !P1 ;  /* 0x000000026000780c */ /* 0x000fe40004f21470 */
[----:B------:R-:W-:Y:S02]  /*1090*/  SHF.L.U32 R0, R0, R3, RZ ;  /* 0x0000000300007219 */ /* 0x000fe400000006ff */
[----:B------:R-:W-:Y:S02]  /*10a0*/  SEL R5, RZ, 0x1, !P1 ;  /* 0x00000001ff057807 */ /* 0x000fe40004800000 */
[----:B------:R-:W-:-:S05]  /*10b0*/  SEL R2, RZ, 0x2, !P1 ;  /* 0x00000002ff027807 */ /* 0x000fca0004800000 */
[----:B------:R-:W-:-:S05]  /*10c0*/  IMAD.IADD R2, R5, 0x1, R2 ;  /* 0x0000000105027824 */ /* 0x000fca00078e0202 */
[----:B------:R-:W-:Y:S02]  /*10d0*/  PRMT R8, R2, 0x7610, R8 ;  /* 0x0000761002087816 */ /* 0x000fe40000000008 */
.L_x_17:
[----:B------:R-:W-:Y:S05]  /*10e0*/  @!P0 BRA `(.L_x_18) ;  /* 0x0000000000b88947 */ /* 0x000fea0003800000 */
[----:B------:R-:W1:Y:S01]  /*10f0*/  LDC.64 R4, c[0x0][0xb18] ;  /* 0x0002c600ff047b82 */ /* 0x000e620000000a00 */
[----:B------:R-:W-:-:S07]  /*1100*/  ISETP.NE.AND P0, PT, R9, 0x1, PT ;  /* 0x000000010900780c */ /* 0x000fce0003f05270 */
[----:B------:R-:W2:Y:S08]  /*1110*/  LDC R14, c[0x0][0xb0c] ;  /* 0x0002c300ff0e7b82 */ /* 0x000eb00000000800 */
[----:B------:R-:W3:Y:S08]  /*1120*/  LDC R13, c[0x0][0x370] ;  /* 0x0000dc00ff0d7b82 */ /* 0x000ef00000000800 */
[----:B------:R-:W4:Y:S01]  /*1130*/  LDC R16, c[0x0][0x374] ;  /* 0x0000dd00ff107b82 */ /* 0x000f220000000800 */
[----:B-1----:R-:W-:-:S07]  /*1140*/  ISETP.NE.AND P1, PT, R4, 0x1, PT ;  /* 0x000000010400780c */ /* 0x002fce0003f25270 */
[----:B------:R-:W3:Y:S01]  /*1150*/  LDC.64 R6, c[0x0][0xb10] ;  /* 0x0002c400ff067b82 */ /* 0x000ee20000000a00 */
[----:B--2---:R-:W-:-:S07]  /*1160*/  ISETP.NE.AND P2, PT, R14, 0x1, PT ;  /* 0x000000010e00780c */ /* 0x004fce0003f45270 */
[----:B------:R-:W1:Y:S08]  /*1170*/  LDC R12, c[0x0][0xb20] ;  /* 0x0002c800ff0c7b82 */ /* 0x000e700000000800 */
[----:B------:R-:W2:Y:S01]  /*1180*/  LDC.64 R2, c[0x0][0xb28] ;  /* 0x0002ca00ff027b82 */ /* 0x000ea20000000a00 */
[----:B----4-:R-:W-:-:S04]  /*1190*/  IMAD.HI.U32 R15, R16, R5, RZ ;  /* 0x00000005100f7227 */ /* 0x010fc800078e00ff */
[----:B------:R-:W-:-:S04]  /*11a0*/  IMAD.HI.U32 R5, R98, R5, RZ ;  /* 0x0000000562057227 */ /* 0x000fc800078e00ff */
[----:B---3--:R-:W-:-:S04]  /*11b0*/  IMAD.HI.U32 R18, R13, R6, RZ ;  /* 0x000000060d127227 */ /* 0x008fc800078e00ff */
[C---:B------:R-:W-:Y:S01]  /*11c0*/  IMAD.HI.U32 R20, R11.reuse, R6, RZ ;  /* 0x000000060b147227 */ /* 0x040fe200078e00ff */
[-C--:B------:R-:W-:Y:S02]  /*11d0*/  @P2 SHF.R.U32.HI R13, RZ, R7.reuse, R18 ;  /* 0x00000007ff0d2219 */ /* 0x080fe40000011612 */
[-C--:B-1----:R-:W-:Y:S02]  /*11e0*/  @P1 SHF.R.U32.HI R16, RZ, R12.reuse, R15 ;  /* 0x0000000cff101219 */ /* 0x082fe4000001160f */
[----:B------:R-:W-:Y:S02]  /*11f0*/  SHF.R.U32.HI R5, RZ, R12, R5 ;  /* 0x0000000cff057219 */ /* 0x000fe40000011605 */
[----:B------:R-:W-:Y:S02]  /*1200*/  SHF.R.U32.HI R20, RZ, R7, R20 ;  /* 0x00000007ff147219 */ /* 0x000fe40000011614 */
[----:B------:R-:W-:Y:S01]  /*1210*/  SEL R5, R98, R5, !P1 ;  /* 0x0000000562057207 */ /* 0x000fe20004800000 */
[----:B--2---:R-:W-:Y:S01]  /*1220*/  IMAD.HI.U32 R18, R16, R2, RZ ;  /* 0x0000000210127227 */ /* 0x004fe200078e00ff */
[----:B------:R-:W-:-:S02]  /*1230*/  SEL R97, R11, R20, !P2 ;  /* 0x000000140b617207 */ /* 0x000fc40005000000 */
[----:B------:R-:W-:Y:S01]  /*1240*/  IADD3 R7, PT, PT, -R5, RZ, RZ ;  /* 0x000000ff05077210 */ /* 0x000fe20007ffe1ff */
[----:B------:R-:W-:Y:S01]  /*1250*/  IMAD.HI.U32 R6, R13, R2, RZ ;  /* 0x000000020d067227 */ /* 0x000fe200078e00ff */
[----:B------:R-:W-:-:S03]  /*1260*/  @P0 SHF.R.U32.HI R16, RZ, R3, R18 ;  /* 0x00000003ff100219 */ /* 0x000fc60000011612 */
[----:B------:R-:W-:Y:S01]  /*1270*/  IMAD R7, R4, R7, R98 ;  /* 0x0000000704077224 */ /* 0x000fe200078e0262 */
[----:B------:R-:W-:Y:S01]  /*1280*/  @P0 SHF.R.U32.HI R13, RZ, R3, R6 ;  /* 0x00000003ff0d0219 */ /* 0x000fe20000011606 */
[----:B------:R-:W-:-:S04]  /*1290*/  IMAD R16, R16, R9, RZ ;  /* 0x0000000910107224 */ /* 0x000fc800078e02ff */
[----:B------:R-:W-:Y:S01]  /*12a0*/  IMAD R6, R13, R9, RZ ;  /* 0x000000090d067224 */ /* 0x000fe200078e02ff */
[----:B------:R-:W-:-:S04]  /*12b0*/  ISETP.GE.AND P1, PT, R5, R16, PT ;  /* 0x000000100500720c */ /* 0x000fc80003f26270 */
[----:B------:R-:W-:Y:S01]  /*12c0*/  ISETP.GE.OR P1, PT, R97, R6, P1 ;  /* 0x000000066100720c */ /* 0x000fe20000f26670 */
[----:B------:R-:W-:-:S05]  /*12d0*/  IMAD.HI.U32 R6, R5, R2, RZ ;  /* 0x0000000205067227 */ /* 0x000fca00078e00ff */
[----:B------:R-:W-:-:S04]  /*12e0*/  SHF.R.U32.HI R6, RZ, R3, R6 ;  /* 0x00000003ff067219 */ /* 0x000fc80000011606 */
[----:B------:R-:W-:-:S03]  /*12f0*/  SEL R6, R5, R6, !P0 ;  /* 0x0000000605067207 */ /* 0x000fc60004000000 */
[----:B------:R-:W-:Y:S01]  /*1300*/  @!P1 IMAD.HI.U32 R12, R97, R2, RZ ;  /* 0x00000002610c9227 */ /* 0x000fe200078e00ff */
[----:B------:R-:W-:-:S04]  /*1310*/  IADD3 R2, PT, PT, -R6, RZ, RZ ;  /* 0x000000ff06027210 */ /* 0x000fc80007ffe1ff */
[----:B------:R-:W-:Y:S01]  /*1320*/  @!P1 SHF.R.U32.HI R12, RZ, R3, R12 ;  /* 0x00000003ff0c9219 */ /* 0x000fe2000001160c */
[----:B------:R-:W-:-:S03]  /*1330*/  IMAD R2, R9, R2, R5 ;  /* 0x0000000209027224 */ /* 0x000fc600078e0205 */
[----:B------:R-:W-:-:S05]  /*1340*/  @!P1 SEL R3, R97, R12, !P0 ;  /* 0x0000000c61039207 */ /* 0x000fca0004000000 */
[--C-:B------:R-:W-:Y:S02]  /*1350*/  @!P1 IMAD.IADD R6, R6, 0x1, -R3.reuse ;  /* 0x0000000106069824 */ /* 0x100fe400078e0a03 */
[----:B------:R-:W-:Y:S01]  /*1360*/  @!P1 IMAD R3, R2, R13, R3 ;  /* 0x0000000d02039224 */ /* 0x000fe200078e0203 */
[----:B------:R-:W-:Y:S01]  /*1370*/  IADD3 R2, PT, PT, -R97, RZ, RZ ;  /* 0x000000ff61027210 */ /* 0x000fe20007ffe1ff */
[----:B------:R-:W-:Y:S02]  /*1380*/  @!P1 IMAD R5, R6, R9, R97 ;  /* 0x0000000906059224 */ /* 0x000fe400078e0261 */
[----:B------:R-:W-:Y:S02]  /*1390*/  @!P1 IMAD.MOV.U32 R97, RZ, RZ, R3 ;  /* 0x000000ffff619224 */ /* 0x000fe400078e0003 */
[----:B------:R-:W-:Y:S02]  /*13a0*/  IMAD R2, R14, R2, R11 ;  /* 0x000000020e027224 */ /* 0x000fe400078e020b */
[----:B------:R-:W-:-:S02]  /*13b0*/  IMAD R98, R5, R4, R7 ;  /* 0x0000000405627224 */ /* 0x000fc400078e0207 */
[----:B------:R-:W-:Y:S02]  /*13c0*/  IMAD R97, R97, R14, R2 ;  /* 0x0000000e61617224 */ /* 0x000fe400078e0202 */
.L_x_18:
[----:B------:R-:W-:Y:S05]  /*13d0*/  BRA.U UP3, `(.L_x_19) ;  /* 0x0000000103407547 */ /* 0x000fea000b800000 */
[----:B------:R-:W1:Y:S08]  /*13e0*/  LDC.64 R4, c[0x0][0xb10] ;  /* 0x0002c400ff047b82 */ /* 0x000e700000000a00 */
[----:B------:R-:W2:Y:S08]  /*13f0*/  LDC.64 R2, c[0x0][0xb18] ;  /* 0x0002c600ff027b82 */ /* 0x000eb00000000a00 */
[----:B------:R-:W3:Y:S08]  /*1400*/  LDC R6, c[0x0][0xb20] ;  /* 0x0002c800ff067b82 */ /* 0x000ef00000000800 */
[----:B------:R-:W4:Y:S01]  /*1410*/  LDC R12, c[0x0][0xb0c] ;  /* 0x0002c300ff0c7b82 */ /* 0x000f220000000800 */
[----:B-1----:R-:W-:-:S05]  /*1420*/  IMAD.HI.U32 R4, R97, R4, RZ ;  /* 0x0000000461047227 */ /* 0x002fca00078e00ff */
[----:B------:R-:W-:Y:S01]  /*1430*/  SHF.R.U32.HI R4, RZ, R5, R4 ;  /* 0x00000005ff047219 */ /* 0x000fe20000011604 */
[----:B--2---:R-:W-:Y:S01]  /*1440*/  IMAD.HI.U32 R3, R98, R3, RZ ;  /* 0x0000000362037227 */ /* 0x004fe200078e00ff */
[----:B------:R-:W-:-:S04]  /*1450*/  ISETP.NE.AND P0, PT, R2, 0x1, PT ;  /* 0x000000010200780c */ /* 0x000fc80003f05270 */
[----:B---3--:R-:W-:-:S04]  /*1460*/  SHF.R.U32.HI R3, RZ, R6, R3 ;  /* 0x00000006ff037219 */ /* 0x008fc80000011603 */
[----:B------:R-:W-:Y:S02]  /*1470*/  SEL R3, R98, R3, !P0 ;  /* 0x0000000362037207 */ /* 0x000fe40004000000 */
[----:B----4-:R-:W-:-:S04]  /*1480*/  ISETP.NE.AND P1, PT, R12, 0x1, PT ;  /* 0x000000010c00780c */ /* 0x010fc80003f25270 */
[----:B------:R-:W-:-:S05]  /*1490*/  SEL R6, R97, R4, !P1 ;  /* 0x0000000461067207 */ /* 0x000fca0004800000 */
[----:B------:R-:W-:Y:S02]  /*14a0*/  IMAD.IADD R4, R3, 0x1, -R6 ;  /* 0x0000000103047824 */ /* 0x000fe400078e0a06 */
[----:B------:R-:W-:Y:S02]  /*14b0*/  IMAD.IADD R3, R6, 0x1, -R3 ;  /* 0x0000000106037824 */ /* 0x000fe400078e0a03 */
[----:B------:R-:W-:Y:S02]  /*14c0*/  IMAD R97, R4, R12, R97 ;  /* 0x0000000c04617224 */ /* 0x000fe400078e0261 */
[----:B------:R-:W-:Y:S02]  /*14d0*/  IMAD R98, R3, R2, R98 ;  /* 0x0000000203627224 */ /* 0x000fe400078e0262 */
.L_x_19:
[----:B------:R-:W-:Y:S05]  /*14e0*/  BRA.U !UP1, `(.L_x_20) ;  /* 0x00000001090c7547 */ /* 0x000fea000b800000 */
[----:B------:R-:W-:Y:S01]  /*14f0*/  UCGABAR_WAIT ;  /* 0x0000000000007dc7 */ /* 0x000fe20008000000 */
[----:B------:R-:W-:Y:S01]  /*1500*/  CCTL.IVALL ;  /* 0x00000000ff00798f */ /* 0x000fe20002000000 */
[----:B------:R-:W-:Y:S05]  /*1510*/  BRA `(.L_x_21) ;  /* 0x0000000000047947 */ /* 0x000fea0003800000 */
.L_x_20:
[----:B------:R-:W-:Y:S06]  /*1520*/  BAR.SYNC.DEFER_BLOCKING 0x0 ;  /* 0x0000000000007b1d */ /* 0x000fec0000010000 */
.L_x_21:
[----:B------:R-:W-:Y:S05]  /*1530*/  BRA.U UP2, `(.L_x_22) ;  /* 0x0000001102d87547 */ /* 0x000fea000b800000 */
[----:B------:R-:W1:Y:S01]  /*1540*/  LDCU UR15, c[0x0][0x38c] ;  /* 0x00007180ff0f77ac */ /* 0x000e620008000800 */
[----:B------:R-:W2:Y:S01]  /*1550*/  LDC R9, c[0x0][0x370] ;  /* 0x0000dc00ff097b82 */ /* 0x000ea20000000800 */
[C---:B------:R-:W-:Y:S01]  /*1560*/  IMAD.SHL.U32 R17, R11.reuse, 0x20, RZ ;  /* 0x000000200b117824 */ /* 0x040fe200078e00ff */
[----:B------:R-:W-:Y:S01]  /*1570*/  PLOP3.LUT P1, PT, PT, PT, UP5, 0x80, 0x8 ;  /* 0x000000000008781c */ /* 0x000fe20003f2f058 */
[----:B------:R-:W-:Y:S01]  /*1580*/  UISETP.NE.AND UP1, UPT, UR10, URZ, UPT ;  /* 0x000000ff0a00728c */ /* 0x000fe2000bf25270 */
[----:B------:R-:W-:Y:S01]  /*1590*/  ISETP.NE.AND P4, PT, R10, RZ, P5 ;  /* 0x000000ff0a00720c */ /* 0x000fe20002f85270 */
[----:B------:R-:W-:Y:S01]  /*15a0*/  IMAD.SHL.U32 R16, R11, 0x40, RZ ;  /* 0x000000400b107824 */ /* 0x000fe200078e00ff */
[----:B------:R-:W-:Y:S01]  /*15b0*/  PLOP3.LUT P1, PT, P1, PT, PT, 0x8, 0x80 ;  /* 0x000000000080781c */ /* 0x000fe20000f2e170 */
[----:B------:R-:W-:Y:S01]  /*15c0*/  IMAD.MOV.U32 R15, RZ, RZ, 0x1 ;  /* 0x00000001ff0f7424 */ /* 0x000fe200078e00ff */
[----:B------:R-:W3:Y:S01]  /*15d0*/  LDC R0, c[0x0][0x374] ;  /* 0x0000dd00ff007b82 */ /* 0x000ee20000000800 */
[----:B------:R-:W-:Y:S01]  /*15e0*/  IMAD.MOV.U32 R14, RZ, RZ, RZ ;  /* 0x000000ffff0e7224 */ /* 0x000fe200078e00ff */
[----:B------:R-:W-:Y:S01]  /*15f0*/  CS2R R12, SRZ ;  /* 0x00000000000c7805 */ /* 0x000fe2000001ff00 */
[----:B------:R-:W-:Y:S01]  /*1600*/  IMAD.MOV.U32 R10, RZ, RZ, 0x1 ;  /* 0x00000001ff0a7424 */ /* 0x000fe200078e00ff */
[----:B------:R-:W-:Y:S01]  /*1610*/  LOP3.LUT R17, R17, 0x20, RZ, 0xc0, !PT ;  /* 0x0000002011117812 */ /* 0x000fe200078ec0ff */
[----:B------:R-:W4:Y:S01]  /*1620*/  LDCU.64 UR24, c[0x0][0x348] ;  /* 0x00006900ff1877ac */ /* 0x000f220008000a00 */
[----:B-1----:R-:W-:-:S02]  /*1630*/  UIADD3 UR4, UPT, UPT, UR15, 0x3f, URZ ;  /* 0x0000003f0f047890 */ /* 0x002fc4000fffe0ff */
[----:B------:R-:W-:Y:S02]  /*1640*/  USEL UR7, UR7, 0x2, UP1 ;  /* 0x0000000207077887 */ /* 0x000fe40008800000 */
[----:B------:R-:W-:Y:S01]  /*1650*/  USHF.R.S32.HI UR22, URZ, 0x1f, UR4 ;  /* 0x0000001fff167899 */ /* 0x000fe20008011404 */
[----:B------:R-:W-:-:S03]  /*1660*/  UMOV UR13, URZ ;  /* 0x000000ff000d7c82 */ /* 0x000fc60008000000 */
[----:B------:R-:W-:Y:S02]  /*1670*/  ULEA.HI UR22, UR22, UR4, URZ, 0x6 ;  /* 0x0000000416167291 */ /* 0x000fe4000f8f30ff */
[----:B------:R-:W-:Y:S02]  /*1680*/  UIADD3 UR4, UPT, UPT, UR15, -0x1, URZ ;  /* 0xffffffff0f047890 */ /* 0x000fe4000fffe0ff */
[----:B------:R-:W-:Y:S02]  /*1690*/  USHF.R.S32.HI UR22, URZ, 0x6, UR22 ;  /* 0x00000006ff167899 */ /* 0x000fe40008011416 */
[----:B------:R-:W-:Y:S02]  /*16a0*/  UISETP.GE.U32.AND UP2, UPT, UR4, -0x7f, UPT ;  /* 0xffffff810400788c */ /* 0x000fe4000bf46070 */
[----:B------:R-:W-:Y:S02]  /*16b0*/  UISETP.LT.U32.AND UP0, UPT, UR22, 0x5, UPT ;  /* 0x000000051600788c */ /* 0x000fe4000bf01070 */
[----:B------:R-:W-:-:S02]  /*16c0*/  UIADD3 UR15, UPT, UPT, UR15, 0x7e, URZ ;  /* 0x0000007e0f0f7890 */ /* 0x000fc4000fffe0ff */
[----:B------:R-:W-:-:S04]  /*16d0*/  USEL UR21, UR22, 0x5, UP0 ;  /* 0x0000000516157887 */ /* 0x000fc80008000000 */
[----:B------:R-:W-:Y:S02]  /*16e0*/  UIADD3 UR6, UPT, UPT, UR21, -0x1, URZ ;  /* 0xffffffff15067890 */ /* 0x000fe4000fffe0ff */
[----:B------:R-:W-:Y:S02]  /*16f0*/  @UP2 UIADD3 UR6, UPT, UPT, UR21, URZ, URZ ;  /* 0x000000ff15062290 */ /* 0x000fe4000fffe0ff */
[----:B------:R-:W-:Y:S02]  /*1700*/  UIADD3 UR14, UPT, UPT, UR22, -UR21, URZ ;  /* 0x80000015160e7290 */ /* 0x000fe4000fffe0ff */
[----:B------:R-:W-:Y:S02]  /*1710*/  UIADD3 UR5, UPT, UPT, UR6, 0x1, URZ ;  /* 0x0000000106057890 */ /* 0x000fe4000fffe0ff */
[----:B--2-4-:R-:W-:-:S12]  /*1720*/  UIADD3 UR6, UPT, UPT, -UR6, URZ, URZ ;  /* 0x000000ff06067290 */ /* 0x014fd8000fffe1ff */
.L_x_42:
[----:B------:R-:W-:Y:S01]  /*1730*/  UISETP.NE.AND UP0, UPT, UR37, URZ, UPT ;  /* 0x000000ff2500728c */ /* 0x000fe2000bf05270 */
[----:B------:R-:W1:Y:S08]  /*1740*/  S2UR UR37, SR_CgaCtaId ;  /* 0x00000000002579c3 */ /* 0x000e700000008800 */
[----:B------:R-:W-:Y:S05]  /*1750*/  BRA.U UP0, `(.L_x_23) ;  /* 0x0000000100347547 */ /* 0x000fea000b800000 */
[----:B------:R-:W2:Y:S01]  /*1760*/  S2R R2, SR_CgaCtaId ;  /* 0x0000000000027919 */ /* 0x000ea20000008800 */
[----:B------:R-:W-:-:S04]  /*1770*/  MOV R3, 0x400 ;  /* 0x0000040000037802 */ /* 0x000fc80000000f00 */
[----:B--2---:R-:W-:Y:S02]  /*1780*/  LEA R3, R2, R3, 0x18 ;  /* 0x0000000302037211 */ /* 0x004fe400078ec0ff */
[----:B------:R-:W-:-:S03]  /*1790*/  SHF.L.U32 R2, R10, 0x1f, RZ ;  /* 0x0000001f0a027819 */ /* 0x000fc600000006ff */
[----:B------:R-:W-:-:S04]  /*17a0*/  IMAD R3, R12, 0x8, R3 ;  /* 0x000000080c037824 */ /* 0x000fc800078e0203 */
[----:B------:R-:W2:Y:S02]  /*17b0*/  SYNCS.PHASECHK.TRANS64.TRYWAIT P0, [R3+URZ+0xe0], R2 ;  /* 0x0000e002030075a7 */ /* 0x000ea400080011ff */
[----:B--2---:R-:W-:Y:S05]  /*17c0*/  @!P0 BRA `(.L_x_24) ;  /* 0x00000050003c8947 */ /* 0x004fea0003800000 */
.L_x_114:
[----:B------:R-:W-:Y:S01]  /*17d0*/  VIADD R12, R12, 0x1 ;  /* 0x000000010c0c7836 */ /* 0x000fe20000000000 */
[----:B------:R2:W-:Y:S04]  /*17e0*/  SYNCS.ARRIVE.TRANS64.A1T0 RZ, [R3+URZ+0xd0], RZ ;  /* 0x0000d0ff03ff79a7 */ /* 0x0005e800081000ff */
[----:B------:R-:W-:-:S04]  /*17f0*/  ISETP.NE.AND P0, PT, R12, 0x2, PT ;  /* 0x000000020c00780c */ /* 0x000fc80003f05270 */
[----:B------:R-:W-:Y:S02]  /*1800*/  SEL R12, R12, RZ, P0 ;  /* 0x000000ff0c0c7207 */ /* 0x000fe40000000000 */
[----:B--2---:R-:W-:-:S04]  /*1810*/  SEL R3, RZ, 0x1, P0 ;  /* 0x00000001ff037807 */ /* 0x004fc80000000000 */
[----:B------:R-:W-:-:S07]  /*1820*/  LOP3.LUT R10, R10, R3, RZ, 0x3c, !PT ;  /* 0x000000030a0a7212 */ /* 0x000fce00078e3cff */
.L_x_23:
[----:B------:R-:W-:Y:S01]  /*1830*/  UMOV UR4, 0x400 ;  /* 0x0000040000047882 */ /* 0x000fe20000000000 */
[----:B------:R-:W-:Y:S01]  /*1840*/  LEA.HI R3, R97, R97, RZ, 0x1 ;  /* 0x0000006161037211 */ /* 0x000fe200078f08ff */
[----:B-1----:R-:W-:Y:S01]  /*1850*/  ULEA UR4, UR37, UR4, 0x18 ;  /* 0x0000000425047291 */ /* 0x002fe2000f8ec0ff */
[----:B------:R-:W-:Y:S01]  /*1860*/  SHF.L.U32 R2, R15, 0x1f, RZ ;  /* 0x0000001f0f027819 */ /* 0x000fe200000006ff */
[----:B------:R-:W-:Y:S01]  /*1870*/  UISETP.GE.U32.AND UP0, UPT, UR15, 0x7f, UPT ;  /* 0x0000007f0f00788c */ /* 0x000fe2000bf06070 */
[----:B------:R-:W-:Y:S01]  /*1880*/  R2UR UR35, R16 ;  /* 0x00000000102372ca */ /* 0x000fe200000e0000 */
[----:B------:R-:W-:Y:S01]  /*1890*/  ULEA UR8, UR13, UR4, 0x3 ;  /* 0x000000040d087291 */ /* 0x000fe2000f8e18ff */
[----:B------:R-:W-:Y:S01]  /*18a0*/  IMAD.SHL.U32 R3, R3, 0x40, RZ ;  /* 0x0000004003037824 */ /* 0x000fe200078e00ff */
[----:B------:R-:W-:Y:S01]  /*18b0*/  R2UR UR11, R17 ;  /* 0x00000000110b72ca */ /* 0x000fe200000e0000 */
[----:B------:R-:W-:-:S03]  /*18c0*/  UMOV UR23, URZ ;  /* 0x000000ff00177c82 */ /* 0x000fc60008000000 */
[----:B------:R-:W-:-:S03]  /*18d0*/  LOP3.LUT R3, R3, 0xffffff80, RZ, 0xc0, !PT ;  /* 0xffffff8003037812 */ /* 0x000fc600078ec0ff */
[----:B------:R1:W2:Y:S01]  /*18e0*/  SYNCS.PHASECHK.TRANS64.TRYWAIT P0, [UR8+0x28], R2 ;  /* 0x00002802ff0075a7 */ /* 0x0002a20008001108 */
[----:B------:R-:W-:Y:S02]  /*18f0*/  R2UR UR9, R3 ;  /* 0x00000000030972ca */ /* 0x000fe400000e0000 */
[----:B------:R-:W-:-:S11]  /*1900*/  R2UR UR8, R98 ;  /* 0x00000000620872ca */ /* 0x000fd600000e0000 */
[----:B------:R-:W-:Y:S02]  /*1910*/  ULOP3.LUT UR35, UR9, 0x40, UR35, 0xf8, !UPT ;  /* 0x0000004009237892 */ /* 0x000fe4000f8ef823 */
[----:B------:R-:W-:Y:S01]  /*1920*/  ULEA UR11, UR8, UR11, 0x6 ;  /* 0x0000000b080b7291 */ /* 0x000fe2000f8e30ff */
[----:B------:R-:W-:Y:S11]  /*1930*/  BRA.U !UP0, `(.L_x_25) ;  /* 0x0000000108c07547 */ /* 0x000ff6000b800000 */
[----:B------:R-:W-:Y:S01]  /*1940*/  UMOV UR16, UR6 ;  /* 0x0000000600107c82 */ /* 0x000fe20008000000 */
[----:B------:R-:W-:Y:S01]  /*1950*/  UMOV UR17, UR13 ;  /* 0x0000000d00117c82 */ /* 0x000fe20008000000 */
[----:B------:R-:W-:-:S05]  /*1960*/  UMOV UR34, URZ ;  /* 0x000000ff00227c82 */ /* 0x000fca0008000000 */
.L_x_31:
[----:B------:R-:W-:Y:S01]  /*1970*/  ULEA UR33, UR17, UR4, 0x3 ;  /* 0x0000000411217291 */ /* 0x000fe2000f8e18ff */
[----:B------:R-:W-:Y:S01]  /*1980*/  @P5 MOV R3, 0x3000 ;  /* 0x0000300000035802 */ /* 0x000fe20000000f00 */
[----:B-12-4-:R-:W-:Y:S10]  /*1990*/  @P0 BRA `(.L_x_26) ;  /* 0x00000000000c0947 */ /* 0x016ff40003800000 */
[----:B------:R-:W-:-:S04]  /*19a0*/  SHF.L.U32 R5, R15, 0x1f, RZ ;  /* 0x0000001f0f057819 */ /* 0x000fc800000006ff */
[----:B------:R-:W2:Y:S02]  /*19b0*/  SYNCS.PHASECHK.TRANS64.TRYWAIT P0, [UR33+0x28], R5 ;  /* 0x00002805ff0075a7 */ /* 0x000ea40008001121 */
[----:B--2---:R-:W-:Y:S05]  /*19c0*/  @!P0 BRA `(.L_x_27) ;  /* 0x0000004c00d08947 */ /* 0x004fea0003800000 */
.L_x_26:
[----:B------:R2:W-:Y:S01]  /*19d0*/  @P5 SYNCS.ARRIVE.TRANS64 RZ, [UR33], R3 ;  /* 0x00000003ffff59a7 */ /* 0x0005e20008000021 */
[----:B------:R-:W-:Y:S02]  /*19e0*/  ULOP3.LUT UR8, UR7, 0x2, URZ, 0xfc, !UPT ;  /* 0x0000000207087892 */ /* 0x000fe4000f8efcff */
[----:B------:R-:W-:Y:S02]  /*19f0*/  UIADD3 UR16, UPT, UPT, UR16, 0x1, URZ ;  /* 0x0000000110107890 */ /* 0x000fe4000fffe0ff */
[----:B------:R-:W-:Y:S02]  /*1a00*/  UISETP.NE.AND UP0, UPT, UR8, 0x2, UPT ;  /* 0x000000020800788c */ /* 0x000fe4000bf05270 */
[----:B------:R-:W-:-:S07]  /*1a10*/  UISETP.NE.AND UP2, UPT, UR16, 0x1, UPT ;  /* 0x000000011000788c */ /* 0x000fce000bf45270 */
[----:B------:R-:W-:Y:S05]  /*1a20*/  BRA.U UP0, `(.L_x_28) ;  /* 0x0000000100047547 */ /* 0x000fea000b800000 */
[----:B------:R-:W-:Y:S05]  /*1a30*/  BPT.TRAP 0x1 ;  /* 0x000000040000795c */ /* 0x000fea0000300000 */
.L_x_28:
[----:B------:R-:W-:Y:S04]  /*1a40*/  BSSY.RECONVERGENT B0, `(.L_x_29) ;  /* 0x0000003000007945 */ /* 0x000fe80003800200 */
[----:B------:R-:W-:Y:S05]  /*1a50*/  @!P4 BRA `(.L_x_30) ;  /* 0x000000000004c947 */ /* 0x000fea0003800000 */
[----:B------:R-:W-:Y:S05]  /*1a60*/  BPT.TRAP 0x1 ;  /* 0x000000040000795c */ /* 0x000fea0000300000 */
.L_x_30:
[----:B------:R-:W-:Y:S05]  /*1a70*/  BSYNC.RECONVERGENT B0 ;  /* 0x0000000000007941 */ /* 0x000fea0003800200 */
.L_x_29:
[----:B------:R-:W-:Y:S02]  /*1a80*/  UIADD3 UR13, UPT, UPT, UR17, 0x1, URZ ;  /* 0x00000001110d7890 */ /* 0x000fe4000fffe0ff */
[----:B------:R-:W-:Y:S02]  /*1a90*/  ULEA UR32, UR17, UR4, 0xc ;  /* 0x0000000411207291 */ /* 0x000fe4000f8e60ff */
[----:B------:R-:W-:Y:S02]  /*1aa0*/  UISETP.NE.AND UP0, UPT, UR13, 0x5, UPT ;  /* 0x000000050d00788c */ /* 0x000fe4000bf05270 */
[----:B------:R-:W-:Y:S02]  /*1ab0*/  UIADD3 UR28, UP1, UPT, UR24, 0x80, URZ ;  /* 0x00000080181c7890 */ /* 0x000fe4000ff3e0ff */
[----:B------:R-:W-:Y:S02]  /*1ac0*/  USEL UR9, URZ, 0x1, UP0 ;  /* 0x00000001ff097887 */ /* 0x000fe40008000000 */
[----:B------:R-:W-:-:S02]  /*1ad0*/  USEL UR13, UR13, URZ, UP0 ;  /* 0x000000ff0d0d7287 */ /* 0x000fc40008000000 */
[----:B------:R-:W-:Y:S02]  /*1ae0*/  UIADD3 UR26, UP0, UPT, UR24, 0x180, URZ ;  /* 0x00000180181a7890 */ /* 0x000fe4000ff1e0ff */
[----:B------:R-:W-:Y:S01]  /*1af0*/  ULEA UR8, UR13, UR4, 0x3 ;  /* 0x000000040d087291 */ /* 0x000fe2000f8e18ff */
[----:B------:R-:W-:Y:S01]  /*1b00*/  LOP3.LUT R15, R15, UR9, RZ, 0x3c, !PT ;  /* 0x000000090f0f7c12 */ /* 0x000fe2000f8e3cff */
[----:B------:R-:W-:Y:S02]  /*1b10*/  ULOP3.LUT UR33, UR33, 0xfefffff8, URZ, 0xc0, !UPT ;  /* 0xfefffff821217892 */ /* 0x000fe4000f8ec0ff */
[----:B------:R-:W-:Y:S01]  /*1b20*/  UIADD3.X UR29, UPT, UPT, URZ, UR25, URZ, UP1, !UPT ;  /* 0x00000019ff1d7290 */ /* 0x000fe20008ffe4ff */
[----:B-1----:R-:W-:Y:S01]  /*1b30*/  SHF.L.U32 R2, R15, 0x1f, RZ ;  /* 0x0000001f0f027819 */ /* 0x002fe200000006ff */
[----:B------:R-:W-:Y:S02]  /*1b40*/  UIADD3 UR32, UPT, UPT, UR32, 0x2400, URZ ;  /* 0x0000240020207890 */ /* 0x000fe4000fffe0ff */
[----:B------:R-:W-:Y:S01]  /*1b50*/  UIADD3.X UR27, UPT, UPT, URZ, UR25, URZ, UP0, !UPT ;  /* 0x00000019ff1b7290 */ /* 0x000fe200087fe4ff */
[----:B------:R4:W1:Y:S01]  /*1b60*/  SYNCS.PHASECHK.TRANS64.TRYWAIT P0, [UR8+0x28], R2 ;  /* 0x00002802ff0075a7 */ /* 0x0008620008001108 */
[----:B------:R-:W-:Y:S01]  /*1b70*/  ULEA UR8, UR17, UR4, 0xb ;  /* 0x0000000411087291 */ /* 0x000fe2000f8e58ff */
[----:B------:R-:W-:Y:S01]  /*1b80*/  UMOV UR18, 0x0 ;  /* 0x0000000000127882 */ /* 0x000fe20000000000 */
[----:B------:R-:W-:-:S02]  /*1b90*/  UMOV UR19, 0x10000000 ;  /* 0x1000000000137882 */ /* 0x000fc40000000000 */
[----:B------:R-:W-:Y:S01]  /*1ba0*/  UIADD3 UR8, UPT, UPT, UR8, 0x7400, URZ ;  /* 0x0000740008087890 */ /* 0x000fe2000fffe0ff */
[----:B------:R2:W-:Y:S01]  /*1bb0*/  UTMALDG.3D.2CTA [UR32], [UR28], desc[UR18] ;  /* 0x000012201c0075b4 */ /* 0x0005e20008211000 */
[----:B------:R-:W-:Y:S01]  /*1bc0*/  UMOV UR10, UR34 ;  /* 0x00000022000a7c82 */ /* 0x000fe20008000000 */
[----:B------:R-:W-:Y:S01]  /*1bd0*/  UMOV UR12, UR36 ;  /* 0x00000024000c7c82 */ /* 0x000fe20008000000 */
[----:B------:R-:W-:Y:S01]  /*1be0*/  UMOV UR9, UR33 ;  /* 0x0000002100097c82 */ /* 0x000fe20008000000 */
[----:B------:R-:W-:Y:S01]  /*1bf0*/  UMOV UR23, UR5 ;  /* 0x0000000500177c82 */ /* 0x000fe20008000000 */
[----:B------:R-:W-:-:S03]  /*1c00*/  UMOV UR17, UR13 ;  /* 0x0000000d00117c82 */ /* 0x000fc60008000000 */
[----:B------:R4:W-:Y:S01]  /*1c10*/  UTMALDG.3D.2CTA [UR8], [UR26], desc[UR18] ;  /* 0x000012081a0075b4 */ /* 0x0009e20008211000 */
[----:B--2---:R-:W-:Y:S01]  /*1c20*/  UIADD3 UR34, UPT, UPT, UR34, 0x40, URZ ;  /* 0x0000004022227890 */ /* 0x004fe2000fffe0ff */
[----:B------:R-:W-:Y:S11]  /*1c30*/  BRA.U UP2, `(.L_x_31) ;  /* 0xfffffffd024c7547 */ /* 0x000ff6000b83ffff */
.L_x_25:
[----:B----4-:R-:W-:Y:S01]  /*1c40*/  ULEA UR8, UR13, UR4, 0x3 ;  /* 0x000000040d087291 */ /* 0x010fe2000f8e18ff */
[----:B-1----:R-:W-:Y:S01]  /*1c50*/  SHF.L.U32 R2, R15, 0x1f, RZ ;  /* 0x0000001f0f027819 */ /* 0x002fe200000006ff */
[----:B------:R-:W-:Y:S01]  /*1c60*/  @!P1 SYNCS.ARRIVE.TRANS64.A1T0 RZ, [UR4+0x68], RZ ;  /* 0x000068ffffff99a7 */ /* 0x000fe20008100004 */
[----:B------:R-:W-:-:S06]  /*1c70*/  UISETP.GT.AND UP0, UPT, UR22, UR21, UPT ;  /* 0x000000151600728c */ /* 0x000fcc000bf04270 */
[----:B--2---:R1:W2:Y:S03]  /*1c80*/  SYNCS.PHASECHK.TRANS64.TRYWAIT P0, [UR8+0x28], R2 ;  /* 0x00002802ff0075a7 */ /* 0x0042a60008001108 */
[----:B------:R-:W-:Y:S05]  /*1c90*/  BRA.U !UP0, `(.L_x_32) ;  /* 0x0000000108c07547 */ /* 0x000fea000b800000 */
[----:B------:R-:W-:Y:S01]  /*1ca0*/  UIADD3 UR26, UPT, UPT, UR14, UR23, URZ ;  /* 0x000000170e1a7290 */ /* 0x000fe2000fffe0ff */
[----:B------:R-:W-:-:S11]  /*1cb0*/  UMOV UR27, UR13 ;  /* 0x0000000d001b7c82 */ /* 0x000fd60008000000 */
.L_x_38:
[----:B------:R-:W-:Y:S01]  /*1cc0*/  ULEA UR17, UR27, UR4, 0x3 ;  /* 0x000000041b117291 */ /* 0x000fe2000f8e18ff */
[----:B--2---:R-:W-:Y:S01]  /*1cd0*/  @P5 MOV R3, 0x3000 ;  /* 0x0000300000035802 */ /* 0x004fe20000000f00 */
[----:B-12---:R-:W-:Y:S10]  /*1ce0*/  @P0 BRA `(.L_x_33) ;  /* 0x00000000000c0947 */ /* 0x006ff40003800000 */
[----:B------:R-:W-:-:S04]  /*1cf0*/  SHF.L.U32 R5, R15, 0x1f, RZ ;  /* 0x0000001f0f057819 */ /* 0x000fc800000006ff */
[----:B------:R-:W2:Y:S02]  /*1d00*/  SYNCS.PHASECHK.TRANS64.TRYWAIT P0, [UR17+0x28], R5 ;  /* 0x00002805ff0075a7 */ /* 0x000ea40008001111 */
[----:B--2---:R-:W-:Y:S05]  /*1d10*/  @!P0 BRA `(.L_x_34) ;  /* 0x0000004c00148947 */ /* 0x004fea0003800000 */
.L_x_33:
[----:B------:R2:W-:Y:S01]  /*1d20*/  @P5 SYNCS.ARRIVE.TRANS64 RZ, [UR17], R3 ;  /* 0x00000003ffff59a7 */ /* 0x0005e20008000011 */
[----:B------:R-:W-:-:S04]  /*1d30*/  ULOP3.LUT UR8, UR7, 0x2, URZ, 0xfc, !UPT ;  /* 0x0000000207087892 */ /* 0x000fc8000f8efcff */
[----:B------:R-:W-:-:S09]  /*1d40*/  UISETP.NE.AND UP0, UPT, UR8, 0x2, UPT ;  /* 0x000000020800788c */ /* 0x000fd2000bf05270 */
[----:B------:R-:W-:Y:S05]  /*1d50*/  BRA.U UP0, `(.L_x_35) ;  /* 0x0000000100047547 */ /* 0x000fea000b800000 */
[----:B------:R-:W-:Y:S05]  /*1d60*/  BPT.TRAP 0x1 ;  /* 0x000000040000795c */ /* 0x000fea0000300000 */
.L_x_35:
[----:B------:R-:W-:Y:S04]  /*1d70*/  BSSY.RECONVERGENT B0, `(.L_x_36) ;  /* 0x0000003000007945 */ /* 0x000fe80003800200 */
[----:B------:R-:W-:Y:S05]  /*1d80*/  @!P4 BRA `(.L_x_37) ;  /* 0x000000000004c947 */ /* 0x000fea0003800000 */
[----:B------:R-:W-:Y:S05]  /*1d90*/  BPT.TRAP 0x1 ;  /* 0x000000040000795c */ /* 0x000fea0000300000 */
.L_x_37:
[----:B------:R-:W-:Y:S05]  /*1da0*/  BSYNC.RECONVERGENT B0 ;  /* 0x0000000000007941 */ /* 0x000fea0003800200 */
.L_x_36:
        /* <DEDUP_REMOVED lines=9> */
[----:B------:R-:W-:Y:S02]  /*1e40*/  USHF.L.U32 UR18, UR23, 0x6, URZ ;  /* 0x0000000617127899 */ /* 0x000fe400080006ff */
[----:B------:R-:W-:Y:S01]  /*1e50*/  ULOP3.LUT UR17, UR17, 0xfefffff8, URZ, 0xc0, !UPT ;  /* 0xfefffff811117892 */ /* 0x000fe2000f8ec0ff */
[----:B-1----:R-:W-:Y:S01]  /*1e60*/  SHF.L.U32 R2, R15, 0x1f, RZ ;  /* 0x0000001f0f027819 */ /* 0x002fe200000006ff */
[----:B------:R-:W-:Y:S02]  /*1e70*/  UIADD3 UR16, UPT, UPT, UR16, 0x2400, URZ ;  /* 0x0000240010107890 */ /* 0x000fe4000fffe0ff */
[----:B------:R-:W-:Y:S01]  /*1e80*/  UIADD3.X UR33, UPT, UPT, URZ, UR25, URZ, UP1, !UPT ;  /* 0x00000019ff217290 */ /* 0x000fe20008ffe4ff */
[----:B------:R4:W1:Y:S01]  /*1e90*/  SYNCS.PHASECHK.TRANS64.TRYWAIT P0, [UR8+0x28], R2 ;  /* 0x00002802ff0075a7 */ /* 0x0008620008001108 */
[----:B------:R-:W-:-:S02]  /*1ea0*/  ULEA UR8, UR27, UR4, 0xb ;  /* 0x000000041b087291 */ /* 0x000fc4000f8e58ff */
[----:B------:R-:W-:Y:S02]  /*1eb0*/  UIADD3.X UR31, UPT, UPT, URZ, UR25, URZ, UP0, !UPT ;  /* 0x00000019ff1f7290 */ /* 0x000fe400087fe4ff */
[----:B------:R-:W-:Y:S01]  /*1ec0*/  UIADD3 UR8, UPT, UPT, UR8, 0x7400, URZ ;  /* 0x0000740008087890 */ /* 0x000fe2000fffe0ff */
[----:B------:R-:W-:Y:S01]  /*1ed0*/  UMOV UR28, 0x0 ;  /* 0x00000000001c7882 */ /* 0x000fe20000000000 */
[----:B------:R-:W-:Y:S01]  /*1ee0*/  UMOV UR29, 0x10000000 ;  /* 0x10000000001d7882 */ /* 0x000fe20000000000 */
[----:B------:R-:W-:Y:S01]  /*1ef0*/  UMOV UR19, UR35 ;  /* 0x0000002300137c82 */ /* 0x000fe20008000000 */
[----:B------:R-:W-:Y:S01]  /*1f00*/  UMOV UR20, UR36 ;  /* 0x0000002400147c82 */ /* 0x000fe20008000000 */
[----:B------:R-:W-:Y:S01]  /*1f10*/  UMOV UR12, UR36 ;  /* 0x00000024000c7c82 */ /* 0x000fe20008000000 */
[----:B------:R-:W-:Y:S01]  /*1f20*/  UMOV UR9, UR17 ;  /* 0x0000001100097c82 */ /* 0x000fe20008000000 */
[----:B------:R-:W-:Y:S01]  /*1f30*/  UMOV UR10, UR18 ;  /* 0x00000012000a7c82 */ /* 0x000fe20008000000 */
[----:B------:R4:W-:Y:S01]  /*1f40*/  UTMALDG.3D.2CTA [UR16], [UR32], desc[UR28] ;  /* 0x00001c10200075b4 */ /* 0x0009e20008211000 */
[----:B------:R-:W-:Y:S01]  /*1f50*/  UIADD3 UR23, UPT, UPT, UR23, 0x1, URZ ;  /* 0x0000000117177890 */ /* 0x000fe2000fffe0ff */
[----:B------:R-:W-:-:S03]  /*1f60*/  UMOV UR27, UR13 ;  /* 0x0000000d001b7c82 */ /* 0x000fc60008000000 */
[----:B------:R-:W-:Y:S01]  /*1f70*/  UISETP.NE.AND UP0, UPT, UR23, UR26, UPT ;  /* 0x0000001a1700728c */ /* 0x000fe2000bf05270 */
[----:B------:R4:W-:Y:S08]  /*1f80*/  UTMALDG.3D.2CTA [UR8], [UR30], desc[UR28] ;  /* 0x00001c081e0075b4 */ /* 0x0009f00008211000 */
[----:B----4-:R-:W-:Y:S05]  /*1f90*/  BRA.U UP0, `(.L_x_38) ;  /* 0xfffffffd00487547 */ /* 0x010fea000b83ffff */
.L_x_32:
[C---:B-1----:R-:W-:Y:S01]  /*1fa0*/  LEA R2, R14.reuse, UR4, 0x3 ;  /* 0x000000040e027c11 */ /* 0x042fe2000f8e18ff */
[----:B------:R-:W-:Y:S01]  /*1fb0*/  NOP ;  /* 0x0000000000007918 */ /* 0x000fe20000000000 */
[----:B--2---:R-:W-:Y:S02]  /*1fc0*/  SHF.L.U32 R3, R13, 0x1f, RZ ;  /* 0x0000001f0d037819 */ /* 0x004fe400000006ff */
[----:B------:R-:W-:Y:S02]  /*1fd0*/  LEA R4, R14, UR4, 0x4 ;  /* 0x000000040e047c11 */ /* 0x000fe4000f8e20ff */
[----:B------:R-:W1:Y:S02]  /*1fe0*/  SYNCS.PHASECHK.TRANS64.TRYWAIT P0, [R2+URZ+0x70], R3 ;  /* 0x00007003020075a7 */ /* 0x000e6400080011ff */
[----:B-1----:R-:W-:Y:S05]  /*1ff0*/  @!P0 BRA `(.L_x_39) ;  /* 0x0000004800748947 */ /* 0x002fea0003800000 */
.L_x_117:
[----:B------:R-:W2:Y:S01]  /*2000*/  LDS.128 R4, [R4+0x100] ;  /* 0x0001000004047984 */ /* 0x000ea20000000c00 */
[----:B------:R-:W-:Y:S01]  /*2010*/  ISETP.GE.AND P0, PT, R40, 0x1, PT ;  /* 0x000000012800780c */ /* 0x000fe20003f06270 */
[----:B-1----:R-:W-:Y:S01]  /*2020*/  VIADD R2, R2, 0x80 ;  /* 0x0000008002027836 */ /* 0x002fe20000000000 */
[----:B------:R-:W-:Y:S01]  /*2030*/  @!PT LDS RZ, [RZ] ;  /* 0x00000000fffff984 */ /* 0x000fe20000000800 */
[----:B------:R-:W-:Y:S01]  /*2040*/  @!PT LDS RZ, [RZ] ;  /* 0x00000000fffff984 */ /* 0x000fe20000000800 */
[----:B------:R-:W-:Y:S01]  /*2050*/  @!PT LDS RZ, [RZ] ;  /* 0x00000000fffff984 */ /* 0x000fe20000000800 */
[----:B------:R-:W-:Y:S01]  /*2060*/  @!PT LDS RZ, [RZ] ;  /* 0x00000000fffff984 */ /* 0x000fe20000000800 */
[----:B------:R1:W-:Y:S06]  /*2070*/  MEMBAR.ALL.CTA ;  /* 0x0000000000007992 */ /* 0x0003ec0000008000 */
[----:B-1----:R-:W1:Y:S01]  /*2080*/  FENCE.VIEW.ASYNC.S ;  /* 0x00000000000073c6 */ /* 0x002e620000000000 */
[----:B------:R-:W-:-:S04]  /*2090*/  PRMT R2, RZ, 0x654, R2 ;  /* 0x00000654ff027816 */ /* 0x000fc80000000002 */
[----:B-1----:R1:W-:Y:S01]  /*20a0*/  SYNCS.ARRIVE.TRANS64.RED.A1T0 RZ, [R2+URZ], RZ ;  /* 0x000000ff02ff79a7 */ /* 0x0023e200081004ff */
[----:B--2---:R-:W-:-:S13]  /*20b0*/  LOP3.LUT P2, RZ, R6, 0x1, RZ, 0xc0, !PT ;  /* 0x0000000106ff7812 */ /* 0x004fda000784c0ff */
[----:B------:R-:W-:Y:S01]  /*20c0*/  @P2 SHF.R.U32.HI R3, RZ, 0x10, R5 ;  /* 0x00000010ff032819 */ /* 0x000fe20000011605 */
[----:B------:R-:W-:Y:S01]  /*20d0*/  VOTEU.ANY UP0, P2 ;  /* 0x0000000000ff7886 */ /* 0x000fe20001000100 */
[----:B------:R-:W-:Y:S02]  /*20e0*/  @P2 MOV R11, R4 ;  /* 0x00000004000b2202 */ /* 0x000fe40000000f00 */
[----:B------:R-:W-:Y:S02]  /*20f0*/  @P2 R2UR.BROADCAST UR8, R3 ;  /* 0x00000000030822ca */ /* 0x000fe400008e0000 */
[----:B------:R-:W-:-:S11]  /*2100*/  @P2 LOP3.LUT R8, R5, 0xffff, RZ, 0xc0, !PT ;  /* 0x0000ffff05082812 */ /* 0x000fd600078ec0ff */
[----:B------:R-:W-:Y:S01]  /*2110*/  @UP0 UMOV UR36, UR8 ;  /* 0x0000000800240c82 */ /* 0x000fe20008000000 */
[----:B-1----:R-:W-:Y:S05]  /*2120*/  @!P0 BRA `(.L_x_40) ;  /* 0x0000000000b88947 */ /* 0x002fea0003800000 */
[----:B------:R-:W3:Y:S01]  /*2130*/  LDC.64 R4, c[0x0][0xb18] ;  /* 0x0002c600ff047b82 */ /* 0x000ee20000000a00 */
[----:B------:R-:W-:-:S07]  /*2140*/  ISETP.NE.AND P3, PT, R40, 0x1, PT ;  /* 0x000000012800780c */ /* 0x000fce0003f65270 */
[----:B------:R-:W1:Y:S08]  /*2150*/  LDC.64 R6, c[0x0][0xb10] ;  /* 0x0002c400ff067b82 */ /* 0x000e700000000a00 */
[----:B------:R-:W2:Y:S08]  /*2160*/  LDC R18, c[0x0][0xb20] ;  /* 0x0002c800ff127b82 */ /* 0x000eb00000000800 */
[----:B------:R-:W4:Y:S01]  /*2170*/  LDC R20, c[0x0][0xb0c] ;  /* 0x0002c300ff147b82 */ /* 0x000f220000000800 */
[----:B---3--:R-:W-:Y:S01]  /*2180*/  IMAD.HI.U32 R19, R0, R5, RZ ;  /* 0x0000000500137227 */ /* 0x008fe200078e00ff */
[----:B------:R-:W-:-:S03]  /*2190*/  ISETP.NE.AND P0, PT, R4, 0x1, PT ;  /* 0x000000010400780c */ /* 0x000fc60003f05270 */
[----:B------:R-:W-:-:S03]  /*21a0*/  IMAD.HI.U32 R5, R8, R5, RZ ;  /* 0x0000000508057227 */ /* 0x000fc600078e00ff */
[----:B------:R-:W3:Y:S01]  /*21b0*/  LDC.64 R2, c[0x0][0xb28] ;  /* 0x0002ca00ff027b82 */ /* 0x000ee20000000a00 */
[----:B-1----:R-:W-:-:S04]  /*21c0*/  IMAD.HI.U32 R22, R9, R6, RZ ;  /* 0x0000000609167227 */ /* 0x002fc800078e00ff */
[----:B------:R-:W-:Y:S01]  /*21d0*/  IMAD.HI.U32 R24, R11, R6, RZ ;  /* 0x000000060b187227 */ /* 0x000fe200078e00ff */
[----:B------:R-:W-:Y:S02]  /*21e0*/  SHF.R.U32.HI R22, RZ, R7, R22 ;  /* 0x00000007ff167219 */ /* 0x000fe40000011616 */
[-C--:B--2---:R-:W-:Y:S02]  /*21f0*/  SHF.R.U32.HI R19, RZ, R18.reuse, R19 ;  /* 0x00000012ff137219 */ /* 0x084fe40000011613 */
[----:B------:R-:W-:Y:S02]  /*2200*/  SHF.R.U32.HI R5, RZ, R18, R5 ;  /* 0x00000012ff057219 */ /* 0x000fe40000011605 */
[----:B------:R-:W-:Y:S02]  /*2210*/  SEL R19, R0, R19, !P0 ;  /* 0x0000001300137207 */ /* 0x000fe40004000000 */
[----:B------:R-:W-:Y:S02]  /*2220*/  SHF.R.U32.HI R24, RZ, R7, R24 ;  /* 0x00000007ff187219 */ /* 0x000fe40000011618 */
[----:B----4-:R-:W-:-:S02]  /*2230*/  ISETP.NE.AND P1, PT, R20, 0x1, PT ;  /* 0x000000011400780c */ /* 0x010fc40003f25270 */
[----:B------:R-:W-:Y:S02]  /*2240*/  SEL R5, R8, R5, !P0 ;  /* 0x0000000508057207 */ /* 0x000fe40004000000 */
[----:B------:R-:W-:Y:S02]  /*2250*/  SEL R21, R9, R22, !P1 ;  /* 0x0000001609157207 */ /* 0x000fe40004800000 */
[----:B------:R-:W-:Y:S01]  /*2260*/  SEL R7, R11, R24, !P1 ;  /* 0x000000180b077207 */ /* 0x000fe20004800000 */
[----:B---3--:R-:W-:-:S04]  /*2270*/  IMAD.HI.U32 R22, R19, R2, RZ ;  /* 0x0000000213167227 */ /* 0x008fc800078e00ff */
[----:B------:R-:W-:Y:S01]  /*2280*/  IMAD.HI.U32 R6, R21, R2, RZ ;  /* 0x0000000215067227 */ /* 0x000fe200078e00ff */
[----:B------:R-:W-:-:S04]  /*2290*/  @P3 SHF.R.U32.HI R19, RZ, R3, R22 ;  /* 0x00000003ff133219 */ /* 0x000fc80000011616 */
[----:B------:R-:W-:Y:S01]  /*22a0*/  @P3 SHF.R.U32.HI R21, RZ, R3, R6 ;  /* 0x00000003ff153219 */ /* 0x000fe20000011606 */
[----:B------:R-:W-:-:S04]  /*22b0*/  IMAD R19, R40, R19, RZ ;  /* 0x0000001328137224 */ /* 0x000fc800078e02ff */
[----:B------:R-:W-:Y:S01]  /*22c0*/  IMAD R6, R40, R21, RZ ;  /* 0x0000001528067224 */ /* 0x000fe200078e02ff */
[C---:B------:R-:W-:Y:S02]  /*22d0*/  ISETP.GE.AND P0, PT, R5.reuse, R19, PT ;  /* 0x000000130500720c */ /* 0x040fe40003f06270 */
[----:B------:R-:W-:Y:S02]  /*22e0*/  IADD3 R19, PT, PT, -R5, RZ, RZ ;  /* 0x000000ff05137210 */ /* 0x000fe40007ffe1ff */
[----:B------:R-:W-:Y:S01]  /*22f0*/  ISETP.GE.OR P0, PT, R7, R6, P0 ;  /* 0x000000060700720c */ /* 0x000fe20000706670 */
[----:B------:R-:W-:-:S04]  /*2300*/  IMAD.HI.U32 R6, R5, R2, RZ ;  /* 0x0000000205067227 */ /* 0x000fc800078e00ff */
[----:B------:R-:W-:Y:S01]  /*2310*/  IMAD R8, R4, R19, R8 ;  /* 0x0000001304087224 */ /* 0x000fe200078e0208 */
[----:B------:R-:W-:-:S04]  /*2320*/  SHF.R.U32.HI R6, RZ, R3, R6 ;  /* 0x00000003ff067219 */ /* 0x000fc80000011606 */
[----:B------:R-:W-:-:S03]  /*2330*/  SEL R6, R5, R6, !P3 ;  /* 0x0000000605067207 */ /* 0x000fc60005800000 */
[----:B------:R-:W-:-:S04]  /*2340*/  @!P0 IMAD.HI.U32 R18, R7, R2, RZ ;  /* 0x0000000207128227 */ /* 0x000fc800078e00ff */
[----:B------:R-:W-:Y:S01]  /*2350*/  IMAD.MOV R2, RZ, RZ, -R6 ;  /* 0x000000ffff027224 */ /* 0x000fe200078e0a06 */
[----:B------:R-:W-:-:S03]  /*2360*/  @!P0 SHF.R.U32.HI R18, RZ, R3, R18 ;  /* 0x00000003ff128219 */ /* 0x000fc60000011612 */
[----:B------:R-:W-:Y:S01]  /*2370*/  IMAD R2, R40, R2, R5 ;  /* 0x0000000228027224 */ /* 0x000fe200078e0205 */
        /* <DEDUP_REMOVED lines=9> */
.L_x_40:
[----:B------:R-:W1:Y:S02]  /*2410*/  LDCU UR8, c[0x0][0xb30] ;  /* 0x00016600ff0877ac */ /* 0x000e640008000800 */
[----:B-1----:R-:W-:-:S09]  /*2420*/  UISETP.NE.AND UP0, UPT, UR8, 0x1, UPT ;  /* 0x000000010800788c */ /* 0x002fd2000bf05270 */
[----:B------:R-:W-:Y:S05]  /*2430*/  BRA.U UP0, `(.L_x_41) ;  /* 0x0000000100407547 */ /* 0x000fea000b800000 */
[----:B------:R-:W1:Y:S08]  /*2440*/  LDC.64 R4, c[0x0][0xb10] ;  /* 0x0002c400ff047b82 */ /* 0x000e700000000a00 */
[----:B------:R-:W2:Y:S08]  /*2450*/  LDC.64 R2, c[0x0][0xb18] ;  /* 0x0002c600ff027b82 */ /* 0x000eb00000000a00 */
[----:B------:R-:W4:Y:S08]  /*2460*/  LDC R6, c[0x0][0xb20] ;  /* 0x0002c800ff067b82 */ /* 0x000f300000000800 */
[----:B------:R-:W3:Y:S01]  /*2470*/  LDC R18, c[0x0][0xb0c] ;  /* 0x0002c300ff127b82 */ /* 0x000ee20000000800 */
[----:B-1----:R-:W-:-:S05]  /*2480*/  IMAD.HI.U32 R4, R11, R4, RZ ;  /* 0x000000040b047227 */ /* 0x002fca00078e00ff */
[----:B------:R-:W-:Y:S01]  /*2490*/  SHF.R.U32.HI R4, RZ, R5, R4 ;  /* 0x00000005ff047219 */ /* 0x000fe20000011604 */
[----:B--2---:R-:W-:Y:S01]  /*24a0*/  IMAD.HI.U32 R3, R8, R3, RZ ;  /* 0x0000000308037227 */ /* 0x004fe200078e00ff */
[----:B------:R-:W-:-:S04]  /*24b0*/  ISETP.NE.AND P0, PT, R2, 0x1, PT ;  /* 0x000000010200780c */ /* 0x000fc80003f05270 */
[----:B----4-:R-:W-:-:S04]  /*24c0*/  SHF.R.U32.HI R3, RZ, R6, R3 ;  /* 0x00000006ff037219 */ /* 0x010fc80000011603 */
[----:B------:R-:W-:Y:S02]  /*24d0*/  SEL R3, R8, R3, !P0 ;  /* 0x0000000308037207 */ /* 0x000fe40004000000 */
[----:B---3--:R-:W-:-:S04]  /*24e0*/  ISETP.NE.AND P1, PT, R18, 0x1, PT ;  /* 0x000000011200780c */ /* 0x008fc80003f25270 */
[----:B------:R-:W-:-:S05]  /*24f0*/  SEL R4, R11, R4, !P1 ;  /* 0x000000040b047207 */ /* 0x000fca0004800000 */
[----:B------:R-:W-:Y:S02]  /*2500*/  IMAD.IADD R5, R3, 0x1, -R4 ;  /* 0x0000000103057824 */ /* 0x000fe400078e0a04 */
[----:B------:R-:W-:Y:S02]  /*2510*/  IMAD.IADD R3, R4, 0x1, -R3 ;  /* 0x0000000104037824 */ /* 0x000fe400078e0a03 */
[----:B------:R-:W-:Y:S02]  /*2520*/  IMAD R11, R5, R18, R11 ;  /* 0x00000012050b7224 */ /* 0x000fe400078e020b */
[----:B------:R-:W-:-:S07]  /*2530*/  IMAD R8, R3, R2, R8 ;  /* 0x0000000203087224 */ /* 0x000fce00078e0208 */
.L_x_41:
[----:B------:R-:W-:Y:S01]  /*2540*/  VIADD R14, R14, 0x1 ;  /* 0x000000010e0e7836 */ /* 0x000fe20000000000 */
[----:B------:R-:W-:Y:S01]  /*2550*/  PLOP3.LUT P1, PT, PT, PT, PT, 0x80, 0x8 ;  /* 0x000000000008781c */ /* 0x000fe20003f2f070 */
[----:B------:R-:W-:Y:S02]  /*2560*/  IMAD.IADD R97, R11, 0x1, R96 ;  /* 0x000000010b617824 */ /* 0x000fe400078e0260 */
[----:B------:R-:W-:Y:S01]  /*2570*/  IMAD.IADD R98, R8, 0x1, R81 ;  /* 0x0000000108627824 */ /* 0x000fe200078e0251 */
[----:B------:R-:W-:-:S04]  /*2580*/  ISETP.NE.AND P0, PT, R14, 0x2, PT ;  /* 0x000000020e00780c */ /* 0x000fc80003f05270 */
[----:B------:R-:W-:Y:S02]  /*2590*/  SEL R2, RZ, 0x1, P0 ;  /* 0x00000001ff027807 */ /* 0x000fe40000000000 */
[----:B------:R-:W-:Y:S02]  /*25a0*/  SEL R14, R14, RZ, P0 ;  /* 0x000000ff0e0e7207 */ /* 0x000fe40000000000 */
[----:B------:R-:W-:Y:S01]  /*25b0*/  LOP3.LUT R13, R13, R2, RZ, 0x3c, !PT ;  /* 0x000000020d0d7212 */ /* 0x000fe200078e3cff */
[----:B------:R-:W-:Y:S06]  /*25c0*/  @P2 BRA `(.L_x_42) ;  /* 0xfffffff000582947 */ /* 0x000fec000383ffff */
[----:B------:R-:W-:Y:S01]  /*25d0*/  UIADD3 UR4, UPT, UPT, UR4, 0x28, URZ ;  /* 0x0000002804047890 */ /* 0x000fe2000fffe0ff */
[----:B------:R-:W-:-:S03]  /*25e0*/  SHF.L.U32 R3, R15, 0x1f, RZ ;  /* 0x0000001f0f037819 */ /* 0x000fc600000006ff */
[----:B------:R-:W-:-:S09]  /*25f0*/  ULEA UR5, UR13, UR4, 0x3 ;  /* 0x000000040d057291 */ /* 0x000fd2000f8e18ff */
[----:B------:R-:W1:Y:S02]  /*2600*/  SYNCS.PHASECHK.TRANS64.TRYWAIT P0, [UR5], R3 ;  /* 0x00000003ff0075a7 */ /* 0x000e640008001105 */
[----:B-1----:R-:W-:Y:S05]  /*2610*/  @!P0 BRA `(.L_x_43) ;  /* 0x0000004400008947 */ /* 0x002fea0003800000 */
.L_x_119:
[----:B------:R-:W-:-:S04]  /*2620*/  UIADD3 UR6, UPT, UPT, UR13, 0x1, URZ ;  /* 0x000000010d067890 */ /* 0x000fc8000fffe0ff */
[----:B------:R-:W-:-:S04]  /*2630*/  UISETP.NE.AND UP0, UPT, UR6, 0x5, UPT ;  /* 0x000000050600788c */ /* 0x000fc8000bf05270 */
[----:B------:R-:W-:Y:S02]  /*2640*/  USEL UR7, URZ, 0x1, UP0 ;  /* 0x00000001ff077887 */ /* 0x000fe40008000000 */
[----:B------:R-:W-:-:S04]  /*2650*/  USEL UR6, UR6, URZ, UP0 ;  /* 0x000000ff06067287 */ /* 0x000fc80008000000 */
[----:B------:R-:W-:Y:S01]  /*2660*/  ULEA UR5, UR6, UR4, 0x3 ;  /* 0x0000000406057291 */ /* 0x000fe2000f8e18ff */
[----:B------:R-:W-:-:S04]  /*2670*/  LOP3.LUT R2, R15, UR7, RZ, 0x3c, !PT ;  /* 0x000000070f027c12 */ /* 0x000fc8000f8e3cff */
[----:B-1----:R-:W-:-:S04]  /*2680*/  SHF.L.U32 R3, R2, 0x1f, RZ ;  /* 0x0000001f02037819 */ /* 0x002fc800000006ff */
[----:B------:R-:W1:Y:S02]  /*2690*/  SYNCS.PHASECHK.TRANS64.TRYWAIT P0, [UR5], R3 ;  /* 0x00000003ff0075a7 */ /* 0x000e640008001105 */
[----:B-1----:R-:W-:Y:S05]  /*26a0*/  @!P0 BRA `(.L_x_44) ;  /* 0x0000004000f48947 */ /* 0x002fea0003800000 */
.L_x_121:
        /* <DEDUP_REMOVED lines=9> */
.L_x_123:
        /* <DEDUP_REMOVED lines=9> */
.L_x_125:
[----:B------:R-:W-:-:S04]  /*27d0*/  UIADD3 UR6, UPT, UPT, UR6, 0x1, URZ ;  /* 0x0000000106067890 */ /* 0x000fc8000fffe0ff */
[----:B------:R-:W-:-:S04]  /*27e0*/  UISETP.NE.AND UP0, UPT, UR6, 0x5, UPT ;  /* 0x000000050600788c */ /* 0x000fc8000bf05270 */
[----:B------:R-:W-:Y:S02]  /*27f0*/  USEL UR5, URZ, 0x1, UP0 ;  /* 0x00000001ff057887 */ /* 0x000fe40008000000 */
[----:B------:R-:W-:-:S04]  /*2800*/  USEL UR6, UR6, URZ, UP0 ;  /* 0x000000ff06067287 */ /* 0x000fc80008000000 */
[----:B------:R-:W-:Y:S01]  /*2810*/  ULEA UR6, UR6, UR4, 0x3 ;  /* 0x0000000406067291 */ /* 0x000fe2000f8e18ff */
[----:B-1----:R-:W-:-:S04]  /*2820*/  LOP3.LUT R3, R2, UR5, RZ, 0x3c, !PT ;  /* 0x0000000502037c12 */ /* 0x002fc8000f8e3cff */
[----:B------:R-:W-:Y:S01]  /*2830*/  SHF.L.U32 R3, R3, 0x1f, RZ ;  /* 0x0000001f03037819 */ /* 0x000fe200000006ff */
[----:B---3--:R-:W-:-:S07]  /*2840*/  IMAD.U32 R0, RZ, RZ, UR6 ;  /* 0x00000006ff007e24 */ /* 0x008fce000f8e00ff */
.L_x_47:
[----:B-1----:R1:W2:Y:S02]  /*2850*/  SYNCS.PHASECHK.TRANS64.TRYWAIT P0, [R0+URZ], R3 ;  /* 0x00000003000075a7 */ /* 0x0022a400080011ff */
[----:B--2---:R-:W-:Y:S05]  /*2860*/  @!P0 NANOSLEEP.SYNCS 0x989680 ;  /* 0x009896800000895d */ /* 0x004fea0003900000 */
[----:B------:R-:W2:Y:S02]  /*2870*/  @!P0 SYNCS.PHASECHK.TRANS64 P0, [R0+URZ], R3 ;  /* 0x00000003000085a7 */ /* 0x000ea400080010ff */
[----:B--2---:R-:W-:Y:S05]  /*2880*/  @P0 EXIT ;  /* 0x000000000000094d */ /* 0x004fea0003800000 */
[----:B------:R-:W-:Y:S05]  /*2890*/  BRA `(.L_x_47) ;  /* 0xfffffffc00ec7947 */ /* 0x000fea000383ffff */
.L_x_22:
[----:B------:R-:W-:-:S04]  /*28a0*/  UISETP.NE.AND UP1, UPT, UR37, URZ, UPT ;  /* 0x000000ff2500728c */ /* 0x000fc8000bf25270 */
[----:B------:R-:W-:-:S09]  /*28b0*/  UISETP.NE.OR UP1, UPT, UR10, 0x1, UP1 ;  /* 0x000000010a00788c */ /* 0x000fd20008f25670 */
[----:B------:R-:W-:Y:S05]  /*28c0*/  BRA.U UP1, `(.L_x_48) ;  /* 0x00000005014c7547 */ /* 0x000fea000b800000 */
[----:B------:R-:W-:Y:S01]  /*28d0*/  HFMA2 R11, -RZ, RZ, 0, 0 ;  /* 0x00000000ff0b7431 */ /* 0x000fe200000001ff */
[----:B------:R-:W-:Y:S01]  /*28e0*/  ISETP.GE.U32.AND P2, PT, R10, 0x2, PT ;  /* 0x000000020a00780c */ /* 0x000fe20003f46070 */
[----:B------:R-:W-:Y:S01]  /*28f0*/  IMAD.MOV.U32 R12, RZ, RZ, 0x1 ;  /* 0x00000001ff0c7424 */ /* 0x000fe200078e00ff */
[----:B------:R-:W-:Y:S01]  /*2900*/  CS2R R8, SRZ ;  /* 0x0000000000087805 */ /* 0x000fe2000001ff00 */
[----:B------:R-:W-:Y:S01]  /*2910*/  IMAD.MOV.U32 R3, RZ, RZ, RZ ;  /* 0x000000ffff037224 */ /* 0x000fe200078e00ff */
[----:B------:R-:W-:Y:S01]  /*2920*/  UMOV UR4, 0x400 ;  /* 0x0000040000047882 */ /* 0x000fe20000000000 */
[----:B------:R-:W-:Y:S01]  /*2930*/  UMOV UR6, URZ ;  /* 0x000000ff00067c82 */ /* 0x000fe20008000000 */
[----:B------:R-:W-:-:S12]  /*2940*/  ULEA UR37, UR37, UR4, 0x18 ;  /* 0x0000000425257291 */ /* 0x000fd8000f8ec0ff */
.L_x_52:
[----:B------:R-:W-:Y:S02]  /*2950*/  LEA R0, R3, UR37, 0x3 ;  /* 0x0000002503007c11 */ /* 0x000fe4000f8e18ff */
[----:B------:R-:W-:-:S03]  /*2960*/  SHF.L.U32 R5, R8, 0x1f, RZ ;  /* 0x0000001f08057819 */ /* 0x000fc600000006ff */
[----:B------:R-:W-:Y:S01]  /*2970*/  VIADD R4, R0, 0xe0 ;  /* 0x000000e000047836 */ /* 0x000fe20000000000 */
[----:B------:R-:W1:Y:S02]  /*2980*/  SYNCS.PHASECHK.TRANS64.TRYWAIT P0, [R0+URZ+0xd0], R5 ;  /* 0x0000d005000075a7 */ /* 0x000e6400080011ff */
[----:B-1----:R-:W-:Y:S05]  /*2990*/  @!P0 BRA `(.L_x_49) ;  /* 0x0000004000808947 */ /* 0x002fea0003800000 */
.L_x_126:
[----:B------:R-:W-:Y:S01]  /*29a0*/  ULEA UR5, UR6, UR37, 0x3 ;  /* 0x0000002506057291 */ /* 0x000fe2000f8e18ff */
[----:B------:R-:W-:Y:S01]  /*29b0*/  PRMT R4, RZ, 0x654, R4 ;  /* 0x00000654ff047816 */ /* 0x000fe20000000004 */
[----:B-1----:R-:W-:Y:S01]  /*29c0*/  @!P2 IMAD.MOV.U32 R5, RZ, RZ, 0x10 ;  /* 0x00000010ff05a424 */ /* 0x002fe200078e00ff */
[----:B------:R-:W-:Y:S01]  /*29d0*/  SHF.L.U32 R7, R12, 0x1f, RZ ;  /* 0x0000001f0c077819 */ /* 0x000fe200000006ff */
[----:B------:R-:W-:Y:S01]  /*29e0*/  UIADD3 UR4, UPT, UPT, UR5, 0x70, URZ ;  /* 0x0000007005047890 */ /* 0x000fe2000fffe0ff */
[----:B------:R1:W-:Y:S05]  /*29f0*/  SYNCS.ARRIVE.TRANS64.RED.A1T0 RZ, [R4+URZ], RZ ;  /* 0x000000ff04ff79a7 */ /* 0x0003ea00081004ff */
[----:B------:R-:W-:Y:S01]  /*2a00*/  IMAD.U32 R13, RZ, RZ, UR4 ;  /* 0x00000004ff0d7e24 */ /* 0x000fe2000f8e00ff */
[----:B------:R-:W2:Y:S04]  /*2a10*/  SYNCS.PHASECHK.TRANS64.TRYWAIT P0, [UR5+0x80], R7 ;  /* 0x00008007ff0075a7 */ /* 0x000ea80008001105 */
[----:B------:R-:W-:Y:S01]  /*2a20*/  PRMT R13, R10, 0x654, R13 ;  /* 0x000006540a0d7816 */ /* 0x000fe2000000000d */
[----:B-12---:R-:W-:Y:S06]  /*2a30*/  @!P0 BRA `(.L_x_50) ;  /* 0x00000040006c8947 */ /* 0x006fec0003800000 */
.L_x_128:
[----:B------:R-:W-:Y:S01]  /*2a40*/  ULEA UR4, UR6, UR37, 0x4 ;  /* 0x0000002506047291 */ /* 0x000fe2000f8e20ff */
[----:B------:R-:W-:Y:S01]  /*2a50*/  SEL R2, R13, R2, !P2 ;  /* 0x000000020d027207 */ /* 0x000fe20005000000 */
[----:B------:R-:W-:Y:S01]  /*2a60*/  UIADD3 UR5, UPT, UPT, UR5, 0x70, URZ ;  /* 0x0000007005057890 */ /* 0x000fe2000fffe0ff */
[----:B-1----:R-:W-:Y:S01]  /*2a70*/  LEA R0, R11, UR37, 0x3 ;  /* 0x000000250b007c11 */ /* 0x002fe2000f8e18ff */
[----:B------:R-:W-:Y:S01]  /*2a80*/  UIADD3 UR4, UPT, UPT, UR4, 0x100, URZ ;  /* 0x0000010004047890 */ /* 0x000fe2000fffe0ff */
[----:B------:R1:W-:Y:S01]  /*2a90*/  @!P2 SYNCS.ARRIVE.TRANS64.RED RZ, [R2+URZ], R5 ;  /* 0x0000000502ffa9a7 */ /* 0x0003e200080004ff */
[----:B------:R-:W-:Y:S01]  /*2aa0*/  UIADD3 UR6, UPT, UPT, UR6, 0x1, URZ ;  /* 0x0000000106067890 */ /* 0x000fe2000fffe0ff */
[----:B------:R-:W-:-:S03]  /*2ab0*/  VIADD R3, R3, 0x1 ;  /* 0x0000000103037836 */ /* 0x000fc60000000000 */
[----:B------:R-:W-:Y:S02]  /*2ac0*/  UISETP.NE.AND UP0, UPT, UR6, 0x2, UPT ;  /* 0x000000020600788c */ /* 0x000fe4000bf05270 */
[----:B------:R-:W-:Y:S01]  /*2ad0*/  ISETP.NE.AND P0, PT, R3, 0x2, PT ;  /* 0x000000020300780c */ /* 0x000fe20003f05270 */
[----:B------:R-:W-:Y:S06]  /*2ae0*/  UGETNEXTWORKID.BROADCAST [UR4], [UR5] ;  /* 0x00000000040073ca */ /* 0x000fec0008000100 */
[----:B------:R-:W-:Y:S02]  /*2af0*/  USEL UR4, URZ, 0x1, UP0 ;  /* 0x00000001ff047887 */ /* 0x000fe40008000000 */
[----:B------:R-:W-:-:S04]  /*2b00*/  USEL UR6, UR6, URZ, UP0 ;  /* 0x000000ff06067287 */ /* 0x000fc80008000000 */
[----:B------:R-:W-:Y:S02]  /*2b10*/  LOP3.LUT R12, R12, UR4, RZ, 0x3c, !PT ;  /* 0x000000040c0c7c12 */ /* 0x000fe4000f8e3cff */
[----:B-1----:R-:W-:-:S04]  /*2b20*/  SHF.L.U32 R5, R9, 0x1f, RZ ;  /* 0x0000001f09057819 */ /* 0x002fc800000006ff */
[----:B------:R-:W1:Y:S02]  /*2b30*/  SYNCS.PHASECHK.TRANS64.TRYWAIT P1, [R0+URZ+0x70], R5 ;  /* 0x00007005000075a7 */ /* 0x000e6400080211ff */
[----:B-1----:R-:W-:Y:S05]  /*2b40*/  @!P1 BRA `(.L_x_51) ;  /* 0x0000004000409947 */ /* 0x002fea0003800000 */
.L_x_129:
[----:B------:R-:W-:Y:S01]  /*2b50*/  LEA R4, R11, UR37, 0x4 ;  /* 0x000000250b047c11 */ /* 0x000fe2000f8e20ff */
[----:B-1----:R-:W-:Y:S01]  /*2b60*/  VIADD R0, R0, 0x80 ;  /* 0x0000008000007836 */ /* 0x002fe20000000000 */
[----:B------:R-:W-:Y:S01]  /*2b70*/  SEL R3, R3, RZ, P0 ;  /* 0x000000ff03037207 */ /* 0x000fe20000000000 */
[----:B------:R-:W-:-:S03]  /*2b80*/  VIADD R11, R11, 0x1 ;  /* 0x000000010b0b7836 */ /* 0x000fc60000000000 */
[----:B------:R-:W1:Y:S01]  /*2b90*/  LDS.128 R4, [R4+0x100] ;  /* 0x0001000004047984 */ /* 0x000e620000000c00 */
[----:B------:R-:W-:Y:S02]  /*2ba0*/  PRMT R0, RZ, 0x654, R0 ;  /* 0x00000654ff007816 */ /* 0x000fe40000000000 */
[C---:B------:R-:W-:Y:S01]  /*2bb0*/  ISETP.NE.AND P1, PT, R11.reuse, 0x2, PT ;  /* 0x000000020b00780c */ /* 0x040fe20003f25270 */
[----:B------:R-:W-:Y:S01]  /*2bc0*/  @!PT LDS RZ, [RZ] ;  /* 0x00000000fffff984 */ /* 0x000fe20000000800 */
[----:B------:R-:W-:Y:S01]  /*2bd0*/  @!PT LDS RZ, [RZ] ;  /* 0x00000000fffff984 */ /* 0x000fe20000000800 */
[----:B------:R-:W-:Y:S01]  /*2be0*/  @!PT LDS RZ, [RZ] ;  /* 0x00000000fffff984 */ /* 0x000fe20000000800 */
[----:B------:R-:W-:Y:S01]  /*2bf0*/  @!PT LDS RZ, [RZ] ;  /* 0x00000000fffff984 */ /* 0x000fe20000000800 */
[----:B------:R2:W-:Y:S06]  /*2c00*/  MEMBAR.ALL.CTA ;  /* 0x0000000000007992 */ /* 0x0005ec0000008000 */
[----:B--2---:R-:W2:Y:S01]  /*2c10*/  FENCE.VIEW.ASYNC.S ;  /* 0x00000000000073c6 */ /* 0x004ea20000000000 */
[----:B------:R-:W-:Y:S01]  /*2c20*/  SEL R11, R11, RZ, P1 ;  /* 0x000000ff0b0b7207 */ /* 0x000fe20000800000 */
[----:B--2---:R2:W-:Y:S01]  /*2c30*/  SYNCS.ARRIVE.TRANS64.RED.A1T0 RZ, [R0+URZ], RZ ;  /* 0x000000ff00ff79a7 */ /* 0x0045e200081004ff */
[----:B-1----:R-:W-:-:S02]  /*2c40*/  LOP3.LUT P3, RZ, R6, 0x1, RZ, 0xc0, !PT ;  /* 0x0000000106ff7812 */ /* 0x002fc4000786c0ff */
[----:B------:R-:W-:-:S04]  /*2c50*/  SEL R5, RZ, 0x1, P0 ;  /* 0x00000001ff057807 */ /* 0x000fc80000000000 */
[----:B------:R-:W-:Y:S02]  /*2c60*/  LOP3.LUT R8, R8, R5, RZ, 0x3c, !PT ;  /* 0x0000000508087212 */ /* 0x000fe400078e3cff */
[----:B--2---:R-:W-:-:S04]  /*2c70*/  SEL R0, RZ, 0x1, P1 ;  /* 0x00000001ff007807 */ /* 0x004fc80000800000 */
[----:B------:R-:W-:Y:S01]  /*2c80*/  LOP3.LUT R9, R9, R0, RZ, 0x3c, !PT ;  /* 0x0000000009097212 */ /* 0x000fe200078e3cff */
[----:B------:R-:W-:Y:S06]  /*2c90*/  @P3 BRA `(.L_x_52) ;  /* 0xfffffffc002c3947 */ /* 0x000fec000383ffff */
[----:B------:R-:W-:Y:S01]  /*2ca0*/  ULEA UR5, UR6, UR37, 0x3 ;  /* 0x0000002506057291 */ /* 0x000fe2000f8e18ff */
[----:B------:R-:W-:-:S08]  /*2cb0*/  SHF.L.U32 R3, R12, 0x1f, RZ ;  /* 0x0000001f0c037819 */ /* 0x000fd000000006ff */
[----:B------:R-:W1:Y:S02]  /*2cc0*/  SYNCS.PHASECHK.TRANS64 P0, [UR5+0x80], R3 ;  /* 0x00008003ff0075a7 */ /* 0x000e640008001005 */
[----:B-1----:R-:W-:Y:S05]  /*2cd0*/  @P0 BRA `(.L_x_53) ;  /* 0x0000000000080947 */ /* 0x002fea0003800000 */
[----:B------:R-:W1:Y:S02]  /*2ce0*/  SYNCS.PHASECHK.TRANS64.TRYWAIT P0, [UR5+0x80], R3 ;  /* 0x00008003ff0075a7 */ /* 0x000e640008001105 */
[----:B-1----:R-:W-:Y:S05]  /*2cf0*/  @!P0 BRA `(.L_x_54) ;  /* 0x0000003c00e88947 */ /* 0x002fea0003800000 */
.L_x_53:
[----:B------:R-:W-:-:S04]  /*2d00*/  UIADD3 UR4, UPT, UPT, UR6, 0x1, URZ ;  /* 0x0000000106047890 */ /* 0x000fc8000fffe0ff */
[----:B------:R-:W-:-:S04]  /*2d10*/  UISETP.NE.AND UP0, UPT, UR4, 0x2, UPT ;  /* 0x000000020400788c */ /* 0x000fc8000bf05270 */
[----:B------:R-:W-:Y:S02]  /*2d20*/  USEL UR7, URZ, 0x1, UP0 ;  /* 0x00000001ff077887 */ /* 0x000fe40008000000 */
[----:B------:R-:W-:-:S04]  /*2d30*/  USEL UR4, UR4, URZ, UP0 ;  /* 0x000000ff04047287 */ /* 0x000fc80008000000 */
[----:B------:R-:W-:Y:S01]  /*2d40*/  ULEA UR4, UR4, UR37, 0x3 ;  /* 0x0000002504047291 */ /* 0x000fe2000f8e18ff */
[----:B-1----:R-:W-:-:S04]  /*2d50*/  LOP3.LUT R3, R12, UR7, RZ, 0x3c, !PT ;  /* 0x000000070c037c12 */ /* 0x002fc8000f8e3cff */
[----:B------:R-:W-:-:S04]  /*2d60*/  SHF.L.U32 R0, R3, 0x1f, RZ ;  /* 0x0000001f03007819 */ /* 0x000fc800000006ff */
[----:B------:R-:W1:Y:S02]  /*2d70*/  SYNCS.PHASECHK.TRANS64 P0, [UR4+0x80], R0 ;  /* 0x00008000ff0075a7 */ /* 0x000e640008001004 */
[----:B-1----:R-:W-:Y:S05]  /*2d80*/  @P0 EXIT ;  /* 0x000000000000094d */ /* 0x002fea0003800000 */
[----:B------:R-:W-:Y:S02]  /*2d90*/  SHF.L.U32 R3, R3, 0x1f, RZ ;  /* 0x0000001f03037819 */ /* 0x000fe400000006ff */
[----:B------:R-:W-:-:S07]  /*2da0*/  MOV R0, UR4 ;  /* 0x0000000400007c02 */ /* 0x000fce0008000f00 */
.L_x_55:
[----:B-1----:R1:W2:Y:S02]  /*2db0*/  SYNCS.PHASECHK.TRANS64.TRYWAIT P0, [R0+URZ+0x80], R3 ;  /* 0x00008003000075a7 */ /* 0x0022a400080011ff */
[----:B--2---:R-:W-:Y:S05]  /*2dc0*/  @!P0 NANOSLEEP.SYNCS 0x989680 ;  /* 0x009896800000895d */ /* 0x004fea0003900000 */
[----:B------:R-:W2:Y:S02]  /*2dd0*/  @!P0 SYNCS.PHASECHK.TRANS64 P0, [R0+URZ+0x80], R3 ;  /* 0x00008003000085a7 */ /* 0x000ea400080010ff */
[----:B--2---:R-:W-:Y:S05]  /*2de0*/  @P0 EXIT ;  /* 0x000000000000094d */ /* 0x004fea0003800000 */
[----:B------:R-:W-:Y:S05]  /*2df0*/  BRA `(.L_x_55) ;  /* 0xfffffffc00ec7947 */ /* 0x000fea000383ffff */
.L_x_48:
[----:B------:R-:W-:Y:S05]  /*2e00*/  BRA.U UP4, `(.L_x_56) ;  /* 0x0000001104a07547 */ /* 0x000fea000b800000 */
[----:B------:R-:W-:Y:S01]  /*2e10*/  UMOV UR6, 0x40 ;  /* 0x0000004000067882 */ /* 0x000fe20000000000 */
[----:B------:R-:W-:Y:S01]  /*2e20*/  NOP ;  /* 0x0000000000007918 */ /* 0x000fe20000000000 */
[----:B------:R-:W-:Y:S01]  /*2e30*/  ULEA UR6, UR37, UR6, 0x18 ;  /* 0x0000000625067291 */ /* 0x000fe2000f8ec0ff */
[----:B------:R-:W-:Y:S02]  /*2e40*/  UMOV UR7, 0x400 ;  /* 0x0000040000077882 */ /* 0x000fe40000000000 */
[----:B------:R-:W-:-:S06]  /*2e50*/  ULEA UR37, UR37, UR7, 0x18 ;  /* 0x0000000725257291 */ /* 0x000fcc000f8ec0ff */
[----:B------:R-:W1:Y:S02]  /*2e60*/  LDS.U8 R2, [UR6+0x1c] ;  /* 0x00001c06ff027984 */ /* 0x000e640008000000 */
[----:B-1----:R-:W-:-:S13]  /*2e70*/  ISETP.NE.AND P0, PT, R2, RZ, PT ;  /* 0x000000ff0200720c */ /* 0x002fda0003f05270 */
[----:B------:R-:W-:Y:S05]  /*2e80*/  @P0 BRA `(.L_x_57) ;  /* 0x0000000400080947 */ /* 0x000fea0003800000 */
[----:B------:R-:W-:Y:S02]  /*2e90*/  UISETP.NE.U32.AND UP0, UPT, UR5, 0x1, UPT ;  /* 0x000000010500788c */ /* 0x000fe4000bf05070 */
[----:B------:R-:W-:-:S07]  /*2ea0*/  UIADD3 UR8, UPT, UPT, UR6, 0x8, URZ ;  /* 0x0000000806087890 */ /* 0x000fce000fffe0ff */
[----:B------:R-:W-:Y:S05]  /*2eb0*/  BRA.U !UP0, `(.L_x_58) ;  /* 0x00000001089c7547 */ /* 0x000fea000b800000 */
[----:B------:R-:W-:Y:S01]  /*2ec0*/  ELECT P0, URZ, PT ;  /* 0x0000000000ff782f */ /* 0x000fe20003800000 */
[----:B------:R-:W-:-:S12]  /*2ed0*/  BSSY B0, `(.L_x_58) ;  /* 0x0000025000007945 */ /* 0x000fd80003800000 */
[----:B------:R-:W-:Y:S05]  /*2ee0*/  @!P0 BRA `(.L_x_59) ;  /* 0x00000000008c8947 */ /* 0x000fea0003800000 */
[----:B------:R-:W-:-:S05]  /*2ef0*/  UMOV UR7, 0x10 ;  /* 0x0000001000077882 */ /* 0x000fca0000000000 */
[----:B------:R-:W-:Y:S04]  /*2f00*/  DEPBAR.LE SB1, 0x36 ;  /* 0x00009d800000791a */ /* 0x000fe80000000000 */
[----:B------:R-:W1:Y:S02]  /*2f10*/  UTCATOMSWS.2CTA.FIND_AND_SET.ALIGN UP1, UR7, UR7 ;  /* 0x00000007000775e3 */ /* 0x000e640008220800 */
[----:B-1----:R-:W-:Y:S01]  /*2f20*/  MOV R11, UR7 ;  /* 0x00000007000b7c02 */ /* 0x002fe20008000f00 */
[----:B------:R-:W-:Y:S06]  /*2f30*/  BRA.U UP1, `(.L_x_60) ;  /* 0x0000000101187547 */ /* 0x000fec000b800000 */
.L_x_61:
[----:B------:R-:W-:Y:S05]  /*2f40*/  NANOSLEEP 0x64 ;  /* 0x000000640000795d */ /* 0x000fea0003800000 */
[----:B------:R-:W-:-:S05]  /*2f50*/  UMOV UR7, 0x10 ;  /* 0x0000001000077882 */ /* 0x000fca0000000000 */
[----:B------:R-:W-:Y:S04]  /*2f60*/  DEPBAR.LE SB1, 0x36 ;  /* 0x00009d800000791a */ /* 0x000fe80000000000 */
[----:B------:R-:W1:Y:S02]  /*2f70*/  UTCATOMSWS.2CTA.FIND_AND_SET.ALIGN UP1, UR7, UR7 ;  /* 0x00000007000775e3 */ /* 0x000e640008220800 */
[----:B-1----:R-:W-:Y:S01]  /*2f80*/  MOV R11, UR7 ;  /* 0x00000007000b7c02 */ /* 0x002fe20008000f00 */
[----:B------:R-:W-:Y:S05]  /*2f90*/  BRA.U !UP1, `(.L_x_61) ;  /* 0xfffffffd09e87547 */ /* 0x000fea000b83ffff */
.L_x_60:
[----:B------:R-:W1:Y:S01]  /*2fa0*/  LDS R5, [UR6+0x10] ;  /* 0x00001006ff057984 */ /* 0x000e620008000800 */
[----:B------:R-:W-:Y:S01]  /*2fb0*/  IMAD.U32 R3, RZ, RZ, UR37 ;  /* 0x00000025ff037e24 */ /* 0x000fe2000f8e00ff */
[----:B------:R-:W-:-:S03]  /*2fc0*/  MOV R2, UR4 ;  /* 0x0000000400027c02 */ /* 0x000fc60008000f00 */
[----:B------:R-:W-:Y:S01]  /*2fd0*/  VIADD R3, R3, 0x120 ;  /* 0x0000012003037836 */ /* 0x000fe20000000000 */
[----:B-1----:R-:W-:-:S04]  /*2fe0*/  SHF.L.U32 R5, R5, 0x1f, RZ ;  /* 0x0000001f05057819 */ /* 0x002fc800000006ff */
[----:B------:R-:W1:Y:S02]  /*2ff0*/  SYNCS.PHASECHK.TRANS64.TRYWAIT P0, [UR6+0x8], R5 ;  /* 0x00000805ff0075a7 */ /* 0x000e640008001106 */
[----:B-1----:R-:W-:Y:S05]  /*3000*/  @P0 BRA `(.L_x_62) ;  /* 0x0000000000080947 */ /* 0x002fea0003800000 */
[----:B------:R-:W1:Y:S02]  /*3010*/  SYNCS.PHASECHK.TRANS64.TRYWAIT P0, [UR6+0x8], R5 ;  /* 0x00000805ff0075a7 */ /* 0x000e640008001106 */
[----:B-1----:R-:W-:Y:S05]  /*3020*/  @!P0 BRA `(.L_x_63) ;  /* 0x0000003c00348947 */ /* 0x002fea0003800000 */
.L_x_62:
[----:B-1----:R-:W-:Y:S01]  /*3030*/  HFMA2 R4, -RZ, RZ, 0, 5.9604644775390625e-08 ;  /* 0x00000001ff047431 */ /* 0x002fe200000001ff */
[----:B------:R-:W-:Y:S01]  /*3040*/  UPRMT UR7, UR4, 0x654, UR8 ;  /* 0x0000065404077896 */ /* 0x000fe20008000008 */
[----:B------:R-:W-:Y:S01]  /*3050*/  IMAD.MOV.U32 R6, RZ, RZ, 0xffff ;  /* 0x0000ffffff067424 */ /* 0x000fe200078e00ff */
[----:B------:R-:W-:Y:S01]  /*3060*/  PRMT R2, R2, 0x654, R3 ;  /* 0x0000065402027816 */ /* 0x000fe20000000003 */
[----:B------:R-:W-:Y:S02]  /*3070*/  IMAD.MOV.U32 R5, RZ, RZ, 0x4 ;  /* 0x00000004ff057424 */ /* 0x000fe400078e00ff */
[----:B------:R-:W-:Y:S01]  /*3080*/  IMAD.SHL.U32 R9, R11, 0x20, RZ ;  /* 0x000000200b097824 */ /* 0x000fe200078e00ff */
[----:B------:R-:W-:Y:S02]  /*3090*/  MOV R3, UR7 ;  /* 0x0000000700037c02 */ /* 0x000fe40008000f00 */
[-C--:B------:R-:W-:Y:S01]  /*30a0*/  SHF.L.U32 R7, R6, R11.reuse, RZ ;  /* 0x0000000b06077219 */ /* 0x080fe200000006ff */
[----:B------:R1:W-:Y:S01]  /*30b0*/  SYNCS.ARRIVE.TRANS64.RED RZ, [UR7], R5 ;  /* 0x00000005ffff79a7 */ /* 0x0003e20008000407 */
[----:B------:R-:W-:Y:S01]  /*30c0*/  SHF.L.U32 R6, R4, R11, RZ ;  /* 0x0000000b04067219 */ /* 0x000fe200000006ff */
[----:B------:R1:W-:Y:S04]  /*30d0*/  STS [UR37+0x120], R9 ;  /* 0x00012009ff007988 */ /* 0x0003e80008000825 */
[----:B------:R1:W-:Y:S04]  /*30e0*/  STAS [R2.64], R11 ;  /* 0x0000000b02007dbd */ /* 0x0003e8000c0008ff */
[----:B------:R1:W-:Y:S04]  /*30f0*/  ATOMS.OR RZ, [UR6+0x14], R7 ;  /* 0x00001407ffff798c */ /* 0x0003e8000b000006 */
[----:B------:R1:W-:Y:S04]  /*3100*/  ATOMS.OR RZ, [UR6+0x18], R6 ;  /* 0x00001806ffff798c */ /* 0x0003e8000b000006 */
[----:B------:R1:W-:Y:S02]  /*3110*/  ATOMS.XOR RZ, [UR6+0x10], R4 ;  /* 0x00001004ffff798c */ /* 0x0003e4000b800006 */
.L_x_59:
[----:B------:R-:W-:Y:S05]  /*3120*/  BSYNC B0 ;  /* 0x0000000000007941 */ /* 0x000fea0003800000 */
.L_x_58:
[----:B------:R-:W-:Y:S05]  /*3130*/  BRA.U UP0, `(.L_x_64) ;  /* 0x00000001006c7547 */ /* 0x000fea000b800000 */
[----:B------:R-:W-:-:S03]  /*3140*/  UMOV UR7, 0xffffffff ;  /* 0xffffffff00077882 */ /* 0x000fc60000000000 */
[----:B------:R-:W-:Y:S05]  /*3150*/  BRA.DIV UR7, `(.L_x_65) ;  /* 0x0000003e07007947 */ /* 0x000fea000b800000 */
[----:B------:R-:W-:-:S13]  /*3160*/  ELECT P6, URZ, PT ;  /* 0x0000000000ff782f */ /* 0x000fda00038c0000 */
.L_x_133:
[----:B------:R-:W-:Y:S05]  /*3170*/  @!P6 BRA `(.L_x_64) ;  /* 0x00000000005ce947 */ /* 0x000fea0003800000 */
[----:B-1----:R-:W1:Y:S02]  /*3180*/  LDS R3, [UR6+0x10] ;  /* 0x00001006ff037984 */ /* 0x002e640008000800 */
[----:B-1----:R-:W-:-:S04]  /*3190*/  SHF.L.U32 R3, R3, 0x1f, RZ ;  /* 0x0000001f03037819 */ /* 0x002fc800000006ff */
[----:B------:R-:W1:Y:S02]  /*31a0*/  SYNCS.PHASECHK.TRANS64.TRYWAIT P0, [UR6+0x8], R3 ;  /* 0x00000803ff0075a7 */ /* 0x000e640008001106 */
[----:B-1----:R-:W-:Y:S05]  /*31b0*/  @P0 BRA `(.L_x_66) ;  /* 0x0000000000080947 */ /* 0x002fea0003800000 */
[----:B------:R-:W1:Y:S02]  /*31c0*/  SYNCS.PHASECHK.TRANS64.TRYWAIT P0, [UR6+0x8], R3 ;  /* 0x00000803ff0075a7 */ /* 0x000e640008001106 */
[----:B-1----:R-:W-:Y:S05]  /*31d0*/  @!P0 BRA `(.L_x_67) ;  /* 0x0000003c00008947 */ /* 0x002fea0003800000 */
.L_x_66:
[----:B------:R-:W2:Y:S01]  /*31e0*/  LDS R5, [UR37+0x120] ;  /* 0x00012025ff057984 */ /* 0x000ea20008000800 */
[----:B-1----:R-:W-:Y:S02]  /*31f0*/  HFMA2 R2, -RZ, RZ, 0, 5.9604644775390625e-08 ;  /* 0x00000001ff027431 */ /* 0x002fe400000001ff */
[----:B------:R-:W-:Y:S01]  /*3200*/  IMAD.MOV.U32 R3, RZ, RZ, 0xffff ;  /* 0x0000ffffff037424 */ /* 0x000fe200078e00ff */
[----:B------:R-:W-:Y:S01]  /*3210*/  UPRMT UR7, UR4, 0x654, UR8 ;  /* 0x0000065404077896 */ /* 0x000fe20008000008 */
[----:B--2---:R-:W-:-:S03]  /*3220*/  IMAD.SHL.U32 R4, R5, 0x20, RZ ;  /* 0x0000002005047824 */ /* 0x004fc600078e00ff */
[-C--:B------:R-:W-:Y:S02]  /*3230*/  SHF.L.U32 R3, R3, R5.reuse, RZ ;  /* 0x0000000503037219 */ /* 0x080fe400000006ff */
[----:B------:R-:W-:Y:S01]  /*3240*/  SHF.L.U32 R5, R2, R5, RZ ;  /* 0x0000000502057219 */ /* 0x000fe200000006ff */
[----:B------:R2:W-:Y:S04]  /*3250*/  STS [UR37+0x120], R4 ;  /* 0x00012004ff007988 */ /* 0x0005e80008000825 */
[----:B------:R2:W-:Y:S04]  /*3260*/  ATOMS.OR RZ, [UR6+0x14], R3 ;  /* 0x00001403ffff798c */ /* 0x0005e8000b000006 */
[----:B------:R2:W-:Y:S01]  /*3270*/  ATOMS.OR RZ, [UR6+0x18], R5 ;  /* 0x00001805ffff798c */ /* 0x0005e2000b000006 */
[----:B------:R-:W-:Y:S03]  /*3280*/  SYNCS.ARRIVE.TRANS64.RED.A1T0 RZ, [UR7], RZ ;  /* 0x000000ffffff79a7 */ /* 0x000fe60008100407 */
[----:B------:R2:W-:Y:S01]  /*3290*/  ATOMS.XOR RZ, [UR6+0x10], R2 ;  /* 0x00001002ffff798c */ /* 0x0005e2000b800006 */
[----:B------:R-:W-:Y:S05]  /*32a0*/  BRA `(.L_x_64) ;  /* 0x0000000000107947 */ /* 0x000fea0003800000 */
.L_x_57:
[----:B------:R-:W-:-:S05]  /*32b0*/  MOV R2, 0xffffffff ;  /* 0xffffffff00027802 */ /* 0x000fca0000000f00 */
[----:B------:R1:W-:Y:S02]  /*32c0*/  STS [UR37+0x120], R2 ;  /* 0x00012002ff007988 */ /* 0x0003e40008000825 */
[----:B-1----:R-:W-:Y:S02]  /*32d0*/  MOV R2, 0x32f0 ;  /* 0x000032f000027802 */ /* 0x002fe40000000f00 */
[----:B-----5:R-:W-:Y:S05]  /*32e0*/  CALL.REL.NOINC `($__internal_1_$__cuda_sm10x_tcgen05_guardrail_trap_phase_invalid_during_alloc) ;  /* 0x0000004000087944 */ /* 0x020fea0003c00000 */
.L_x_64:
[----:B------:R-:W-:Y:S05]  /*32f0*/  WARPSYNC.ALL ;  /* 0x0000000000007948 */ /* 0x000fea0003800000 */
[----:B------:R-:W3:Y:S01]  /*3300*/  S2UR UR8, SR_CgaCtaId ;  /* 0x00000000000879c3 */ /* 0x000ee20000008800 */
[----:B------:R-:W-:Y:S01]  /*3310*/  UMOV UR6, 0x400 ;  /* 0x0000040000067882 */ /* 0x000fe20000000000 */
[----:B------:R-:W-:-:S06]  /*3320*/  NOP ;  /* 0x0000000000007918 */ /* 0x000fcc0000000000 */
[----:B------:R-:W-:Y:S06]  /*3330*/  BAR.ARV 0x6, 0xa0 ;  /* 0x0182800000007b1d */ /* 0x000fec0000002000 */
[----:B------:R-:W-:Y:S01]  /*3340*/  LOP3.LUT R0, R0, 0xffff, RZ, 0xc0, !PT ;  /* 0x0000ffff00007812 */ /* 0x000fe200078ec0ff */
[----:B-1----:R-:W-:Y:S01]  /*3350*/  IMAD.MOV.U32 R9, RZ, RZ, 0x1 ;  /* 0x00000001ff097424 */ /* 0x002fe200078e00ff */
[----:B------:R-:W-:Y:S01]  /*3360*/  LOP3.LUT R8, R8, 0xffff, RZ, 0xc0, !PT ;  /* 0x0000ffff08087812 */ /* 0x000fe200078ec0ff */
[----:B------:R-:W-:Y:S01]  /*3370*/  UMOV UR22, URZ ;  /* 0x000000ff00167c82 */ /* 0x000fe20008000000 */
[----:B------:R-:W-:Y:S01]  /*3380*/  R2UR UR12, R0 ;  /* 0x00000000000c72ca */ /* 0x000fe200000e0000 */
[----:B------:R-:W-:Y:S01]  /*3390*/  UMOV UR21, URZ ;  /* 0x000000ff00157c82 */ /* 0x000fe20008000000 */
[----:B------:R-:W-:Y:S01]  /*33a0*/  R2UR UR13, R8 ;  /* 0x00000000080d72ca */ /* 0x000fe200000e0000 */
[----:B------:R-:W-:Y:S01]  /*33b0*/  IMAD.MOV.U32 R8, RZ, RZ, RZ ;  /* 0x000000ffff087224 */ /* 0x000fe200078e00ff */
[----:B------:R-:W-:Y:S01]  /*33c0*/  UMOV UR20, URZ ;  /* 0x000000ff00147c82 */ /* 0x000fe20008000000 */
[----:B------:R-:W-:-:S02]  /*33d0*/  UISETP.NE.AND UP2, UPT, UR5, URZ, UPT ;  /* 0x000000ff0500728c */ /* 0x000fc4000bf45270 */
[----:B---3--:R-:W-:Y:S01]  /*33e0*/  ULEA UR8, UR8, UR6, 0x18 ;  /* 0x0000000608087291 */ /* 0x008fe2000f8ec0ff */
[----:B------:R-:W1:Y:S03]  /*33f0*/  LDCU UR6, c[0x0][0x38c] ;  /* 0x00007180ff0677ac */ /* 0x000e660008000800 */
[----:B------:R-:W-:Y:S02]  /*3400*/  UIADD3 UR14, UPT, UPT, UR8, 0x2400, URZ ;  /* 0x00002400080e7890 */ /* 0x000fe4000fffe0ff */
[----:B------:R-:W-:-:S03]  /*3410*/  UIADD3 UR15, UPT, UPT, UR8, 0x7400, URZ ;  /* 0x00007400080f7890 */ /* 0x000fc6000fffe0ff */
[----:B--2---:R-:W2:Y:S01]  /*3420*/  LDS R2, [UR8+0x120] ;  /* 0x00012008ff027984 */ /* 0x004ea20008000800 */
[----:B------:R-:W-:Y:S02]  /*3430*/  USHF.R.U32.HI UR14, URZ, 0x4, UR14 ;  /* 0x00000004ff0e7899 */ /* 0x000fe4000801160e */
[----:B------:R-:W-:Y:S02]  /*3440*/  USHF.R.U32.HI UR15, URZ, 0x4, UR15 ;  /* 0x00000004ff0f7899 */ /* 0x000fe4000801160f */
[----:B------:R-:W-:Y:S02]  /*3450*/  ULOP3.LUT UR14, UR14, 0x3fff, URZ, 0xc0, !UPT ;  /* 0x00003fff0e0e7892 */ /* 0x000fe4000f8ec0ff */
[----:B------:R-:W-:Y:S02]  /*3460*/  ULOP3.LUT UR15, UR15, 0x3fff, URZ, 0xc0, !UPT ;  /* 0x00003fff0f0f7892 */ /* 0x000fe4000f8ec0ff */
[----:B------:R-:W-:Y:S02]  /*3470*/  ULOP3.LUT UR14, UR14, 0x10000, URZ, 0xfc, !UPT ;  /* 0x000100000e0e7892 */ /* 0x000fe4000f8efcff */
[----:B-1----:R-:W-:-:S02]  /*3480*/  UIADD3 UR6, UPT, UPT, UR6, 0x3f, URZ ;  /* 0x0000003f06067890 */ /* 0x002fc4000fffe0ff */
[----:B------:R-:W-:Y:S02]  /*3490*/  ULOP3.LUT UR15, UR15, 0x10000, URZ, 0xfc, !UPT ;  /* 0x000100000f0f7892 */ /* 0x000fe4000f8efcff */
[----:B------:R-:W-:Y:S01]  /*34a0*/  USHF.R.S32.HI UR7, URZ, 0x1f, UR6 ;  /* 0x0000001fff077899 */ /* 0x000fe20008011406 */
[----:B------:R-:W-:Y:S01]  /*34b0*/  UMOV UR28, 0x0 ;  /* 0x00000000001c7882 */ /* 0x000fe20000000000 */
[----:B------:R-:W-:Y:S02]  /*34c0*/  UMOV UR29, 0x81004a0 ;  /* 0x081004a0001d7882 */ /* 0x000fe40000000000 */
[----:B------:R-:W-:Y:S01]  /*34d0*/  ULEA.HI UR7, UR7, UR6, URZ, 0x6 ;  /* 0x0000000607077291 */ /* 0x000fe2000f8f30ff */
[----:B------:R-:W-:Y:S01]  /*34e0*/  UMOV UR26, 0x0 ;  /* 0x00000000001a7882 */ /* 0x000fe20000000000 */
[----:B------:R-:W-:Y:S02]  /*34f0*/  UMOV UR27, 0x81004a0 ;  /* 0x081004a0001b7882 */ /* 0x000fe40000000000 */
[----:B------:R-:W-:-:S04]  /*3500*/  USHF.R.S32.HI UR7, URZ, 0x6, UR7 ;  /* 0x00000006ff077899 */ /* 0x000fc80008011407 */
[----:B------:R-:W-:-:S04]  /*3510*/  UISETP.LT.AND UP0, UPT, UR7, 0x1, UPT ;  /* 0x000000010700788c */ /* 0x000fc8000bf01270 */
[----:B------:R-:W-:Y:S01]  /*3520*/  USEL UR23, UR7, 0x1, !UP0 ;  /* 0x0000000107177887 */ /* 0x000fe2000c000000 */
[----:B--2---:R-:W-:Y:S02]  /*3530*/  R2UR UR24, R2 ;  /* 0x00000000021872ca */ /* 0x004fe400000e0000 */
[----:B------:R-:W-:-:S13]  /*3540*/  CS2R R2, SRZ ;  /* 0x0000000000027805 */ /* 0x000fda000001ff00 */
.L_x_75:
[C---:B------:R-:W-:Y:S02]  /*3550*/  LEA R0, R8.reuse, UR8, 0x3 ;  /* 0x0000000808007c11 */ /* 0x040fe4000f8e18ff */
[----:B------:R-:W-:Y:S02]  /*3560*/  SHF.L.U32 R5, R3, 0x1f, RZ ;  /* 0x0000001f03057819 */ /* 0x000fe400000006ff */
[----:B------:R-:W-:Y:S02]  /*3570*/  LEA R4, R8, UR8, 0x4 ;  /* 0x0000000808047c11 */ /* 0x000fe4000f8e20ff */
[----:B------:R-:W1:Y:S02]  /*3580*/  SYNCS.PHASECHK.TRANS64.TRYWAIT P0, [R0+URZ+0x70], R5 ;  /* 0x00007005000075a7 */ /* 0x000e6400080011ff */
[----:B-1-34-:R-:W-:Y:S05]  /*3590*/  @!P0 BRA `(.L_x_68) ;  /* 0x0000003800288947 */ /* 0x01afea0003800000 */
.L_x_134:
[----:B-1----:R-:W1:Y:S01]  /*35a0*/  LDS.128 R4, [R4+0x100] ;  /* 0x0001000004047984 */ /* 0x002e620000000c00 */
[----:B------:R-:W-:Y:S02]  /*35b0*/  VIADD R0, R0, 0x80 ;  /* 0x0000008000007836 */ /* 0x000fe40000000000 */
[----:B------:R-:W-:Y:S01]  /*35c0*/  VIADD R8, R8, 0x1 ;  /* 0x0000000108087836 */ /* 0x000fe20000000000 */
[----:B------:R-:W-:Y:S01]  /*35d0*/  @!PT LDS RZ, [RZ] ;  /* 0x00000000fffff984 */ /* 0x000fe20000000800 */
[----:B------:R-:W-:Y:S01]  /*35e0*/  @!PT LDS RZ, [RZ] ;  /* 0x00000000fffff984 */ /* 0x000fe20000000800 */
[----:B------:R-:W-:Y:S01]  /*35f0*/  @!PT LDS RZ, [RZ] ;  /* 0x00000000fffff984 */ /* 0x000fe20000000800 */
[----:B------:R-:W-:Y:S01]  /*3600*/  @!PT LDS RZ, [RZ] ;  /* 0x00000000fffff984 */ /* 0x000fe20000000800 */
[----:B------:R2:W-:Y:S06]  /*3610*/  MEMBAR.ALL.CTA ;  /* 0x0000000000007992 */ /* 0x0005ec0000008000 */
[----:B--2---:R-:W2:Y:S01]  /*3620*/  FENCE.VIEW.ASYNC.S ;  /* 0x00000000000073c6 */ /* 0x004ea20000000000 */
[----:B------:R-:W-:-:S04]  /*3630*/  PRMT R0, RZ, 0x654, R0 ;  /* 0x00000654ff007816 */ /* 0x000fc80000000000 */
[----:B--2---:R2:W-:Y:S01]  /*3640*/  SYNCS.ARRIVE.TRANS64.RED.A1T0 RZ, [R0+URZ], RZ ;  /* 0x000000ff00ff79a7 */ /* 0x0045e200081004ff */
[----:B-1----:R-:W-:Y:S01]  /*3650*/  LOP3.LUT P1, RZ, R6, 0x1, RZ, 0xc0, !PT ;  /* 0x0000000106ff7812 */ /* 0x002fe2000782c0ff */
[----:B--2---:R-:W-:-:S12]  /*3660*/  BRA.U UP2, `(.L_x_69) ;  /* 0x0000000102e07547 */ /* 0x004fd8000b800000 */
[----:B------:R-:W1:Y:S01]  /*3670*/  LDCU UR6, c[0x0][0x38c] ;  /* 0x00007180ff0677ac */ /* 0x000e620008000800 */
[----:B------:R-:W-:Y:S02]  /*3680*/  PLOP3.LUT P2, PT, PT, PT, PT, 0x80, 0x8 ;  /* 0x000000000008781c */ /* 0x000fe40003f4f070 */
[----:B------:R-:W-:Y:S01]  /*3690*/  SHF.L.U32 R5, R9, 0x1f, RZ ;  /* 0x0000001f09057819 */ /* 0x000fe200000006ff */
[----:B------:R-:W-:Y:S02]  /*36a0*/  ULEA UR10, UR22, UR8, 0x3 ;  /* 0x00000008160a7291 */ /* 0x000fe4000f8e18ff */
[----:B------:R-:W-:Y:S02]  /*36b0*/  ULEA UR11, UR22, UR24, 0x5 ;  /* 0x00000018160b7291 */ /* 0x000fe4000f8e28ff */
[----:B-1----:R-:W-:-:S06]  /*36c0*/  UISETP.GE.AND UP0, UPT, UR6, 0x1, UPT ;  /* 0x000000010600788c */ /* 0x002fcc000bf06270 */
[----:B------:R-:W-:-:S05]  /*36d0*/  PLOP3.LUT P0, PT, PT, PT, UP0, 0x80, 0x8 ;  /* 0x000000000008781c */ /* 0x000fca0003f0f008 */
[----:B------:R-:W-:-:S08]  /*36e0*/  @UP0 ULEA UR6, UR21, UR8, 0x3 ;  /* 0x0000000815060291 */ /* 0x000fd0000f8e18ff */
[----:B------:R-:W-:-:S04]  /*36f0*/  @P0 SHF.L.U32 R0, R2, 0x1f, RZ ;  /* 0x0000001f02000819 */ /* 0x000fc800000006ff */
[----:B------:R1:W2:Y:S01]  /*3700*/  @P0 SYNCS.PHASECHK.TRANS64.TRYWAIT P2, [UR6], R0 ;  /* 0x00000000ff0005a7 */ /* 0x0002a20008041106 */
[----:B------:R-:W3:Y:S02]  /*3710*/  SYNCS.PHASECHK.TRANS64.TRYWAIT P0, [UR10+0xb0], R5 ;  /* 0x0000b005ff0075a7 */ /* 0x000ee4000800110a */
[----:B-123--:R-:W-:Y:S05]  /*3720*/  @!P0 BRA `(.L_x_70) ;  /* 0x0000003400d88947 */ /* 0x00efea0003800000 */
.L_x_136:
[----:B------:R-:W-:Y:S01]  /*3730*/  UMOV UR19, UR20 ;  /* 0x0000001400137c82 */ /* 0x000fe20008000000 */
[----:B------:R-:W-:Y:S05]  /*3740*/  BRA.U !UP0, `(.L_x_71) ;  /* 0x0000000108987547 */ /* 0x000fea000b800000 */
[----:B------:R-:W-:Y:S02]  /*3750*/  UIADD3 UR19, UPT, UPT, UR23, UR20, URZ ;  /* 0x0000001417137290 */ /* 0x000fe4000fffe0ff */
[----:B------:R-:W-:Y:S01]  /*3760*/  UPLOP3.LUT UP3, UPT, UPT, UPT, UPT, 0x40, 0x4 ;  /* 0x000000000004789c */ /* 0x000fe20003f6e870 */
[----:B------:R-:W-:Y:S01]  /*3770*/  UMOV UR18, UR7 ;  /* 0x0000000700127c82 */ /* 0x000fe20008000000 */
[----:B------:R-:W-:-:S09]  /*3780*/  UMOV UR17, UR21 ;  /* 0x0000001500117c82 */ /* 0x000fd20008000000 */
.L_x_74:
[----:B--2---:R-:W-:Y:S01]  /*3790*/  ULEA UR9, UR17, UR8, 0x3 ;  /* 0x0000000811097291 */ /* 0x004fe2000f8e18ff */
[----:B---3--:R-:W-:Y:S11]  /*37a0*/  @P2 BRA `(.L_x_72) ;  /* 0x00000000000c2947 */ /* 0x008ff60003800000 */
[----:B-1----:R-:W-:Y:S04]  /*37b0*/  SHF.L.U32 R5, R2, 0x1f, RZ ;  /* 0x0000001f02057819 */ /* 0x002fe800000006ff */
[----:B------:R-:W1:Y:S02]  /*37c0*/  SYNCS.PHASECHK.TRANS64.TRYWAIT P0, [UR9], R5 ;  /* 0x00000005ff0075a7 */ /* 0x000e640008001109 */
[----:B-1----:R-:W-:Y:S05]  /*37d0*/  @!P0 BRA `(.L_x_73) ;  /* 0x0000003400c48947 */ /* 0x002fea0003800000 */
.L_x_72:
[----:B------:R-:W-:Y:S01]  /*37e0*/  UISETP.NE.AND UP0, UPT, UR18, 0x1, UPT ;  /* 0x000000011200788c */ /* 0x000fe2000bf05270 */
[----:B------:R-:W-:Y:S01]  /*37f0*/  PLOP3.LUT P2, PT, PT, PT, PT, 0x80, 0x8 ;  /* 0x000000000008781c */ /* 0x000fe20003f4f070 */
[----:B------:R-:W-:Y:S02]  /*3800*/  UIADD3 UR21, UPT, UPT, UR17, 0x1, URZ ;  /* 0x0000000111157890 */ /* 0x000fe4000fffe0ff */
[----:B------:R-:W-:Y:S02]  /*3810*/  ULEA UR30, UR17, UR15, 0x7 ;  /* 0x0000000f111e7291 */ /* 0x000fe4000f8e38ff */
[----:B------:R-:W-:Y:S01]  /*3820*/  UISETP.NE.AND UP1, UPT, UR21, 0x5, UPT ;  /* 0x000000051500788c */ /* 0x000fe2000bf25270 */
[----:B------:R-:W-:Y:S01]  /*3830*/  PLOP3.LUT P0, PT, PT, PT, UP0, 0x80, 0x8 ;  /* 0x000000000008781c */ /* 0x000fe20003f0f008 */
[----:B------:R-:W-:Y:S02]  /*3840*/  ULEA UR32, UR17, UR14, 0x8 ;  /* 0x0000000e11207291 */ /* 0x000fe4000f8e40ff */
[----:B------:R-:W-:Y:S02]  /*3850*/  USEL UR16, URZ, 0x1, UP1 ;  /* 0x00000001ff107887 */ /* 0x000fe40008800000 */
[----:B------:R-:W-:Y:S02]  /*3860*/  USEL UR21, UR21, URZ, UP1 ;  /* 0x000000ff15157287 */ /* 0x000fe40008800000 */
[----:B------:R-:W-:Y:S02]  /*3870*/  UIADD3 UR36, UPT, UPT, UR30, 0x2, URZ ;  /* 0x000000021e247890 */ /* 0x000fe4000fffe0ff */
[----:B------:R-:W-:Y:S01]  /*3880*/  @UP0 ULEA UR6, UR21, UR8, 0x3 ;  /* 0x0000000815060291 */ /* 0x000fe2000f8e18ff */
[----:B------:R-:W-:Y:S01]  /*3890*/  LOP3.LUT R2, R2, UR16, RZ, 0x3c, !PT ;  /* 0x0000001002027c12 */ /* 0x000fe2000f8e3cff */
[----:B------:R-:W-:Y:S02]  /*38a0*/  UIADD3 UR34, UPT, UPT, UR32, 0x2, URZ ;  /* 0x0000000220227890 */ /* 0x000fe4000fffe0ff */
[----:B------:R-:W-:Y:S01]  /*38b0*/  UIADD3 UR9, UPT, UPT, UR9, 0x28, URZ ;  /* 0x0000002809097890 */ /* 0x000fe2000fffe0ff */
[----:B-1----:R-:W-:Y:S01]  /*38c0*/  @P0 SHF.L.U32 R0, R2, 0x1f, RZ ;  /* 0x0000001f02000819 */ /* 0x002fe200000006ff */
[----:B------:R-:W-:Y:S01]  /*38d0*/  UMOV UR31, 0x80004020 ;  /* 0x80004020001f7882 */ /* 0x000fe20000000000 */
[----:B------:R-:W-:Y:S01]  /*38e0*/  UMOV UR33, 0x80004020 ;  /* 0x8000402000217882 */ /* 0x000fe20000000000 */
[----:B------:R-:W-:Y:S01]  /*38f0*/  UMOV UR37, 0x80004020 ;  /* 0x8000402000257882 */ /* 0x000fe20000000000 */
[----:B------:R2:W3:Y:S01]  /*3900*/  @P0 SYNCS.PHASECHK.TRANS64.TRYWAIT P2, [UR6], R0 ;  /* 0x00000000ff0005a7 */ /* 0x0004e20008041106 */
[----:B------:R-:W-:Y:S01]  /*3910*/  UIADD3 UR20, UPT, UPT, UR20, 0x1, URZ ;  /* 0x0000000114147890 */ /* 0x000fe2000fffe0ff */
[----:B------:R2:W-:Y:S01]  /*3920*/  UTCIMMA.2CTA gdesc[UR32], gdesc[UR30], tmem[UR11], tmem[UR28], idesc[UR29], UP3 ;  /* 0x00ff1c1e200075ea */ /* 0x0005e20009a0010b */
[----:B------:R-:W-:Y:S02]  /*3930*/  UIADD3 UR18, UPT, UPT, UR18, -0x1, URZ ;  /* 0xffffffff12127890 */ /* 0x000fe4000fffe0ff */
[----:B------:R-:W-:Y:S02]  /*3940*/  UISETP.NE.AND UP0, UPT, UR20, UR19, UPT ;  /* 0x000000131400728c */ /* 0x000fe4000bf05270 */
[----:B------:R-:W-:Y:S01]  /*3950*/  UPLOP3.LUT UP3, UPT, UPT, UPT, UPT, 0x80, 0x8 ;  /* 0x000000000008789c */ /* 0x000fe20003f6f070 */
[----:B------:R-:W-:Y:S01]  /*3960*/  UMOV UR35, 0x80004020 ;  /* 0x8000402000237882 */ /* 0x000fe20000000000 */
[----:B------:R-:W-:Y:S01]  /*3970*/  UMOV UR17, UR21 ;  /* 0x0000001500117c82 */ /* 0x000fe20008000000 */
[----:B------:R2:W-:Y:S01]  /*3980*/  UTCIMMA.2CTA gdesc[UR34], gdesc[UR36], tmem[UR11], tmem[UR26], idesc[UR27], UPT ;  /* 0x00ff1a24220075ea */ /* 0x0005e2000ba0010b */
[----:B------:R2:W-:Y:S03]  /*3990*/  UTCBAR.2CTA.MULTICAST [UR9], URZ, UR13 ;  /* 0x000000ff090073e9 */ /* 0x0005e6000820080d */
[----:B------:R-:W-:Y:S05]  /*39a0*/  BRA.U UP0, `(.L_x_74) ;  /* 0xfffffffd00787547 */ /* 0x000fea000b83ffff */
.L_x_71:
[----:B------:R-:W-:Y:S01]  /*39b0*/  UIADD3 UR10, UPT, UPT, UR10, 0x90, URZ ;  /* 0x000000900a0a7890 */ /* 0x000fe2000fffe0ff */
[----:B------:R-:W-:-:S08]  /*39c0*/  UMOV UR20, UR19 ;  /* 0x0000001300147c82 */ /* 0x000fd00008000000 */
[----:B------:R4:W-:Y:S01]  /*39d0*/  UTCBAR.2CTA.MULTICAST [UR10], URZ, UR12 ;  /* 0x000000ff0a0073e9 */ /* 0x0009e2000820080c */
[----:B------:R-:W-:Y:S02]  /*39e0*/  NOP ;  /* 0x0000000000007918 */ /* 0x000fe40000000000 */
.L_x_69:
[----:B------:R-:W-:Y:S01]  /*39f0*/  UIADD3 UR22, UPT, UPT, UR22, 0x1, URZ ;  /* 0x0000000116167890 */ /* 0x000fe2000fffe0ff */
[----:B------:R-:W-:-:S03]  /*3a00*/  ISETP.NE.AND P0, PT, R8, 0x2, PT ;  /* 0x000000020800780c */ /* 0x000fc60003f05270 */
[----:B------:R-:W-:Y:S01]  /*3a10*/  UISETP.NE.AND UP0, UPT, UR22, 0x4, UPT ;  /* 0x000000041600788c */ /* 0x000fe2000bf05270 */
[----:B-12---:R-:W-:Y:S02]  /*3a20*/  SEL R0, RZ, 0x1, P0 ;  /* 0x00000001ff007807 */ /* 0x006fe40000000000 */
[----:B------:R-:W-:Y:S01]  /*3a30*/  SEL R8, R8, RZ, P0 ;  /* 0x000000ff08087207 */ /* 0x000fe20000000000 */
[----:B------:R-:W-:Y:S01]  /*3a40*/  USEL UR6, URZ, 0x1, UP0 ;  /* 0x00000001ff067887 */ /* 0x000fe20008000000 */
[----:B------:R-:W-:Y:S01]  /*3a50*/  LOP3.LUT R3, R3, R0, RZ, 0x3c, !PT ;  /* 0x0000000003037212 */ /* 0x000fe200078e3cff */
[----:B------:R-:W-:-:S04]  /*3a60*/  USEL UR22, UR22, URZ, UP0 ;  /* 0x000000ff16167287 */ /* 0x000fc80008000000 */
[----:B------:R-:W-:Y:S01]  /*3a70*/  LOP3.LUT R9, R9, UR6, RZ, 0x3c, !PT ;  /* 0x0000000609097c12 */ /* 0x000fe2000f8e3cff */
[----:B------:R-:W-:Y:S07]  /*3a80*/  @P1 BRA `(.L_x_75) ;  /* 0xfffffff800b01947 */ /* 0x000fee000383ffff */
[----:B------:R-:W1:Y:S01]  /*3a90*/  S2UR UR6, SR_CgaCtaId ;  /* 0x00000000000679c3 */ /* 0x000e620000008800 */
[----:B------:R-:W-:Y:S01]  /*3aa0*/  ELECT P0, URZ, PT ;  /* 0x0000000000ff782f */ /* 0x000fe20003800000 */
[----:B------:R-:W-:Y:S01]  /*3ab0*/  HFMA2 R0, -RZ, RZ, 0, 5.9604644775390625e-08 ;  /* 0x00000001ff007431 */ /* 0x000fe200000001ff */
[----:B------:R-:W-:-:S05]  /*3ac0*/  UMOV UR7, 0x40 ;  /* 0x0000004000077882 */ /* 0x000fca0000000000 */
[----:B------:R-:W-:Y:S01]  /*3ad0*/  UVIRTCOUNT.DEALLOC.SMPOOL 0x80 ;  /* 0x000000800000784c */ /* 0x000fe20000000000 */
[----:B------:R-:W-:Y:S02]  /*3ae0*/  UISETP.NE.AND UP0, UPT, UR5, URZ, UPT ;  /* 0x000000ff0500728c */ /* 0x000fe4000bf05270 */
[----:B-1----:R-:W-:-:S09]  /*3af0*/  ULEA UR6, UR6, UR7, 0x18 ;  /* 0x0000000706067291 */ /* 0x002fd2000f8ec0ff */
[----:B------:R1:W-:Y:S01]  /*3b00*/  @P0 STS.U8 [UR6+0x1c], R0 ;  /* 0x00001c00ff000988 */ /* 0x0003e20008000006 */
[----:B------:R-:W-:Y:S05]  /*3b10*/  BRA.U UP0, `(.L_x_76) ;  /* 0x0000000100a07547 */ /* 0x000fea000b800000 */
[----:B------:R-:W-:Y:S01]  /*3b20*/  UIADD3 UR5, UPT, UPT, UR8, 0xb0, URZ ;  /* 0x000000b008057890 */ /* 0x000fe2000fffe0ff */
[----:B------:R-:W-:-:S03]  /*3b30*/  SHF.L.U32 R3, R9, 0x1f, RZ ;  /* 0x0000001f09037819 */ /* 0x000fc600000006ff */
[----:B------:R-:W-:-:S09]  /*3b40*/  ULEA UR7, UR22, UR5, 0x3 ;  /* 0x0000000516077291 */ /* 0x000fd2000f8e18ff */
[----:B------:R-:W2:Y:S02]  /*3b50*/  SYNCS.PHASECHK.TRANS64.TRYWAIT P0, [UR7], R3 ;  /* 0x00000003ff0075a7 */ /* 0x000ea40008001107 */
[----:B--2---:R-:W-:Y:S05]  /*3b60*/  @!P0 BRA `(.L_x_77) ;  /* 0x0000003000f88947 */ /* 0x004fea0003800000 */
.L_x_139:
[----:B------:R-:W-:-:S04]  /*3b70*/  UIADD3 UR9, UPT, UPT, UR22, 0x1, URZ ;  /* 0x0000000116097890 */ /* 0x000fc8000fffe0ff */
[----:B------:R-:W-:-:S04]  /*3b80*/  UISETP.NE.AND UP1, UPT, UR9, 0x4, UPT ;  /* 0x000000040900788c */ /* 0x000fc8000bf25270 */
[----:B----4-:R-:W-:Y:S02]  /*3b90*/  USEL UR10, URZ, 0x1, UP1 ;  /* 0x00000001ff0a7887 */ /* 0x010fe40008800000 */
[----:B------:R-:W-:-:S04]  /*3ba0*/  USEL UR9, UR9, URZ, UP1 ;  /* 0x000000ff09097287 */ /* 0x000fc80008800000 */
[----:B------:R-:W-:Y:S01]  /*3bb0*/  ULEA UR7, UR9, UR5, 0x3 ;  /* 0x0000000509077291 */ /* 0x000fe2000f8e18ff */
[----:B------:R-:W-:-:S04]  /*3bc0*/  LOP3.LUT R2, R9, UR10, RZ, 0x3c, !PT ;  /* 0x0000000a09027c12 */ /* 0x000fc8000f8e3cff */
[----:B-1----:R-:W-:-:S04]  /*3bd0*/  SHF.L.U32 R3, R2, 0x1f, RZ ;  /* 0x0000001f02037819 */ /* 0x002fc800000006ff */
[----:B------:R-:W1:Y:S02]  /*3be0*/  SYNCS.PHASECHK.TRANS64.TRYWAIT P0, [UR7], R3 ;  /* 0x00000003ff0075a7 */ /* 0x000e640008001107 */
[----:B-1----:R-:W-:Y:S05]  /*3bf0*/  @!P0 BRA `(.L_x_78) ;  /* 0x0000003000ec8947 */ /* 0x002fea0003800000 */
.L_x_141:
        /* <DEDUP_REMOVED lines=9> */
.L_x_143:
[----:B------:R-:W-:-:S04]  /*3c90*/  UIADD3 UR9, UPT, UPT, UR9, 0x1, URZ ;  /* 0x0000000109097890 */ /* 0x000fc8000fffe0ff */
[----:B------:R-:W-:-:S04]  /*3ca0*/  UISETP.NE.AND UP1, UPT, UR9, 0x4, UPT ;  /* 0x000000040900788c */ /* 0x000fc8000bf25270 */
[----:B------:R-:W-:Y:S02]  /*3cb0*/  USEL UR7, URZ, 0x1, UP1 ;  /* 0x00000001ff077887 */ /* 0x000fe40008800000 */
[----:B------:R-:W-:-:S04]  /*3cc0*/  USEL UR9, UR9, URZ, UP1 ;  /* 0x000000ff09097287 */ /* 0x000fc80008800000 */
[----:B------:R-:W-:Y:S01]  /*3cd0*/  ULEA UR9, UR9, UR5, 0x3 ;  /* 0x0000000509097291 */ /* 0x000fe2000f8e18ff */
[----:B-1----:R-:W-:-:S04]  /*3ce0*/  LOP3.LUT R3, R2, UR7, RZ, 0x3c, !PT ;  /* 0x0000000702037c12 */ /* 0x002fc8000f8e3cff */
[----:B------:R-:W-:Y:S01]  /*3cf0*/  SHF.L.U32 R3, R3, 0x1f, RZ ;  /* 0x0000001f03037819 */ /* 0x000fe200000006ff */
[----:B------:R-:W-:-:S04]  /*3d00*/  IMAD.U32 R0, RZ, RZ, UR9 ;  /* 0x00000009ff007e24 */ /* 0x000fc8000f8e00ff */
[----:B------:R1:W2:Y:S03]  /*3d10*/  SYNCS.PHASECHK.TRANS64.TRYWAIT P0, [R0+URZ], R3 ;  /* 0x00000003000075a7 */ /* 0x0002a600080011ff */
[----:B--2---:R-:W-:Y:S05]  /*3d20*/  @!P0 NANOSLEEP.SYNCS 0x989680 ;  /* 0x009896800000895d */ /* 0x004fea0003900000 */
[----:B------:R-:W2:Y:S02]  /*3d30*/  @!P0 SYNCS.PHASECHK.TRANS64 P0, [R0+URZ], R3 ;  /* 0x00000003000085a7 */ /* 0x000ea400080010ff */
[----:B--2---:R-:W-:Y:S05]  /*3d40*/  @P0 BRA `(.L_x_80) ;  /* 0x0000000000200947 */ /* 0x004fea0003800000 */
.L_x_81:
[----:B--2---:R2:W4:Y:S02]  /*3d50*/  SYNCS.PHASECHK.TRANS64.TRYWAIT P0, [R0+URZ], R3 ;  /* 0x00000003000075a7 */ /* 0x00452400080011ff */
[----:B----4-:R-:W-:Y:S05]  /*3d60*/  @!P0 NANOSLEEP.SYNCS 0x989680 ;  /* 0x009896800000895d */ /* 0x010fea0003900000 */
[----:B------:R-:W4:Y:S02]  /*3d70*/  @!P0 SYNCS.PHASECHK.TRANS64 P0, [R0+URZ], R3 ;  /* 0x00000003000085a7 */ /* 0x000f2400080010ff */
[----:B----4-:R-:W-:Y:S05]  /*3d80*/  @!P0 BRA `(.L_x_81) ;  /* 0xfffffffc00f08947 */ /* 0x010fea000383ffff */
[----:B------:R-:W-:Y:S05]  /*3d90*/  BRA `(.L_x_80) ;  /* 0x00000000000c7947 */ /* 0x000fea0003800000 */
.L_x_76:
[----:B------:R-:W-:-:S04]  /*3da0*/  UIADD3 UR5, UPT, UPT, UR8, 0xf0, URZ ;  /* 0x000000f008057890 */ /* 0x000fc8000fffe0ff */
[----:B------:R-:W-:-:S09]  /*3db0*/  UPRMT UR5, UR4, 0x654, UR5 ;  /* 0x0000065404057896 */ /* 0x000fd20008000005 */
[----:B------:R-:W-:Y:S03]  /*3dc0*/  SYNCS.ARRIVE.TRANS64.RED.A1T0 RZ, [UR5], RZ ;  /* 0x000000ffffff79a7 */ /* 0x000fe60008100405 */
.L_x_80:
[----:B-12---:R-:W-:Y:S01]  /*3dd0*/  SHF.L.U32 R3, RZ, 0x1f, RZ ;  /* 0x0000001fff037819 */ /* 0x006fe200000006ff */
[----:B------:R-:W-:Y:S01]  /*3de0*/  UIADD3 UR5, UPT, UPT, UR8, 0xf0, URZ ;  /* 0x000000f008057890 */ /* 0x000fe2000fffe0ff */
[----:B------:R-:W-:Y:S02]  /*3df0*/  PLOP3.LUT P0, PT, PT, PT, UP0, 0x80, 0x8 ;  /* 0x000000000008781c */ /* 0x000fe40003f0f008 */
[----:B------:R-:W1:Y:S02]  /*3e00*/  SYNCS.PHASECHK.TRANS64.TRYWAIT P1, [UR8+0xf0], R3 ;  /* 0x0000f003ff0075a7 */ /* 0x000e640008021108 */
[----:B-1----:R-:W-:Y:S09]  /*3e10*/  @!P1 BRA `(.L_x_82) ;  /* 0x0000003000949947 */ /* 0x002ff20003800000 */
.L_x_145:
[----:B------:R-:W-:Y:S01]  /*3e20*/  @!UP0 UPRMT UR5, UR4, 0x654, UR5 ;  /* 0x0000065404058896 */ /* 0x000fe20008000005 */
[----:B------:R-:W-:Y:S02]  /*3e30*/  UMOV UR8, 0xffff ;  /* 0x0000ffff00087882 */ /* 0x000fe40000000000 */
[----:B------:R-:W-:-:S06]  /*3e40*/  UMOV UR4, 0x1 ;  /* 0x0000000100047882 */ /* 0x000fcc0000000000 */
[----:B------:R-:W-:Y:S01]  /*3e50*/  @!P0 SYNCS.ARRIVE.TRANS64.RED.A1T0 RZ, [UR5], RZ ;  /* 0x000000ffffff89a7 */ /* 0x000fe20008100405 */
[----:B------:R-:W-:Y:S01]  /*3e60*/  NOP ;  /* 0x0000000000007918 */ /* 0x000fe20000000000 */
[----:B-1----:R-:W1:Y:S01]  /*3e70*/  LDS R0, [UR6+0x14] ;  /* 0x00001406ff007984 */ /* 0x002e620008000800 */
[----:B------:R-:W-:-:S04]  /*3e80*/  ULOP3.LUT UR5, UR24, 0xffff, URZ, 0xc0, !UPT ;  /* 0x0000ffff18057892 */ /* 0x000fc8000f8ec0ff */
[----:B------:R-:W-:-:S04]  /*3e90*/  USHF.R.U32.HI UR5, URZ, 0x5, UR5 ;  /* 0x00000005ff057899 */ /* 0x000fc80008011605 */
[----:B------:R-:W-:Y:S02]  /*3ea0*/  USHF.L.U32 UR8, UR8, UR5, URZ ;  /* 0x0000000508087299 */ /* 0x000fe400080006ff */
[----:B------:R-:W-:-:S04]  /*3eb0*/  USHF.L.U32 UR4, UR4, UR5, URZ ;  /* 0x0000000504047299 */ /* 0x000fc800080006ff */
[----:B-1----:R-:W-:-:S04]  /*3ec0*/  LOP3.LUT R0, R0, UR8, RZ, 0xc0, !PT ;  /* 0x0000000800007c12 */ /* 0x002fc8000f8ec0ff */
[----:B------:R-:W-:-:S13]  /*3ed0*/  ISETP.NE.AND P0, PT, R0, UR8, PT ;  /* 0x0000000800007c0c */ /* 0x000fda000bf05270 */
[----:B------:R-:W-:Y:S05]  /*3ee0*/  @P0 BRA `(.L_x_83) ;  /* 0x0000000000580947 */ /* 0x000fea0003800000 */
[----:B------:R-:W1:Y:S02]  /*3ef0*/  LDS R0, [UR6+0x18] ;  /* 0x00001806ff007984 */ /* 0x000e640008000800 */
[----:B-1----:R-:W-:-:S04]  /*3f00*/  LOP3.LUT R0, R0, UR4, RZ, 0xc0, !PT ;  /* 0x0000000400007c12 */ /* 0x002fc8000f8ec0ff */
[----:B------:R-:W-:-:S13]  /*3f10*/  ISETP.NE.AND P0, PT, R0, UR4, PT ;  /* 0x0000000400007c0c */ /* 0x000fda000bf05270 */
[----:B------:R-:W-:Y:S05]  /*3f20*/  @P0 BRA `(.L_x_84) ;  /* 0x00000000003c0947 */ /* 0x000fea0003800000 */
[----:B------:R-:W1:Y:S01]  /*3f30*/  S2R R2, SR_LANEID ;  /* 0x0000000000027919 */ /* 0x000e620000000000 */
[----:B------:R-:W-:Y:S01]  /*3f40*/  ULOP3.LUT UR8, URZ, UR8, URZ, 0x33, !UPT ;  /* 0x00000008ff087292 */ /* 0x000fe2000f8e33ff */
[----:B------:R-:W-:Y:S01]  /*3f50*/  LOP3.LUT R4, RZ, UR4, RZ, 0x33, !PT ;  /* 0x00000004ff047c12 */ /* 0x000fe2000f8e33ff */
[----:B------:R-:W-:Y:S02]  /*3f60*/  VOTEU.ANY UR7, UPT, PT ;  /* 0x0000000000077886 */ /* 0x000fe400038e0100 */
[----:B------:R-:W-:Y:S01]  /*3f70*/  UFLO.U32 UR7, UR7 ;  /* 0x00000007000772bd */ /* 0x000fe200080e0000 */
[----:B------:R-:W2:Y:S01]  /*3f80*/  REDUX UR4, R4 ;  /* 0x00000000040473c4 */ /* 0x000ea20000000000 */
[----:B------:R-:W-:-:S06]  /*3f90*/  IMAD.U32 R0, RZ, RZ, UR8 ;  /* 0x00000008ff007e24 */ /* 0x000fcc000f8e00ff */
[----:B------:R1:W-:Y:S01]  /*3fa0*/  UTCATOMSWS.AND URZ, UR8 ;  /* 0x0000000800ff79e3 */ /* 0x0003e20008000000 */
[----:B------:R-:W3:Y:S01]  /*3fb0*/  REDUX UR5, R0 ;  /* 0x00000000000573c4 */ /* 0x000ee20000000000 */
[----:B-1----:R-:W-:Y:S01]  /*3fc0*/  ISETP.EQ.U32.AND P0, PT, R2, UR7, PT ;  /* 0x0000000702007c0c */ /* 0x002fe2000bf02070 */
[----:B--2---:R-:W-:Y:S01]  /*3fd0*/  IMAD.U32 R2, RZ, RZ, UR4 ;  /* 0x00000004ff027e24 */ /* 0x004fe2000f8e00ff */
[----:B---3--:R-:W-:-:S11]  /*3fe0*/  MOV R3, UR5 ;  /* 0x0000000500037c02 */ /* 0x008fd60008000f00 */
[----:B------:R1:W-:Y:S04]  /*3ff0*/  @P0 ATOMS.AND RZ, [UR6+0x14], R3 ;  /* 0x00001403ffff098c */ /* 0x0003e8000a800006 */
[----:B------:R1:W-:Y:S01]  /*4000*/  @P0 ATOMS.AND RZ, [UR6+0x18], R2 ;  /* 0x00001802ffff098c */ /* 0x0003e2000a800006 */
[----:B------:R-:W-:Y:S05]  /*4010*/  BRA `(.L_x_85) ;  /* 0x0000000000147947 */ /* 0x000fea0003800000 */
.L_x_84:
[----:B------:R-:W-:Y:S02]  /*4020*/  MOV R2, 0x4040 ;  /* 0x0000404000027802 */ /* 0x000fe40000000f00 */
[----:B---345:R-:W-:Y:S05]  /*4030*/  CALL.REL.NOINC `($__internal_0_$__cuda_sm10x_tcgen05_guardrail_trap_col_being_dealloced_not_returned_by_alloc) ;  /* 0x0000003000a87944 */ /* 0x038fea0003c00000 */
[----:B------:R-:W-:Y:S05]  /*4040*/  BRA `(.L_x_85) ;  /* 0x0000000000087947 */ /* 0x000fea0003800000 */
.L_x_83:
[----:B------:R-:W-:Y:S02]  /*4050*/  MOV R2, 0x4070 ;  /* 0x0000407000027802 */ /* 0x000fe40000000f00 */
[----:B---345:R-:W-:Y:S05]  /*4060*/  CALL.REL.NOINC `($__internal_2_$__cuda_sm10x_tcgen05_guardrail_trap_unallocated_columns_being_dealloced) ;  /* 0x0000003000b47944 */ /* 0x038fea0003c00000 */
.L_x_85:
[----:B------:R-:W-:Y:S01]  /*4070*/  NOP ;  /* 0x0000000000007918 */ /* 0x000fe20000000000 */
[----:B----4-:R-:W-:Y:S05]  /*4080*/  EXIT ;  /* 0x000000000000794d */ /* 0x010fea0003800000 */
.L_x_56:
[----:B------:R-:W-:-:S09]  /*4090*/  UISETP.NE.OR UP5, UPT, UR10, 0x3, !UP5 ;  /* 0x000000030a00788c */ /* 0x000fd2000efa5670 */
[----:B------:R-:W-:Y:S05]  /*40a0*/  BRA.U UP5, `(.L_x_86) ;  /* 0x0000000905c87547 */ /* 0x000fea000b800000 */
[----:B------:R-:W1:Y:S01]  /*40b0*/  LDC R0, c[0x0][0xb30] ;  /* 0x0002cc00ff007b82 */ /* 0x000e620000000800 */
[----:B------:R-:W2:Y:S01]  /*40c0*/  LDCU.64 UR8, c[0x0][0x888] ;  /* 0x00011100ff0877ac */ /* 0x000ea20008000a00 */
[----:B------:R-:W-:Y:S01]  /*40d0*/  IMAD.MOV.U32 R30, RZ, RZ, 0x1 ;  /* 0x00000001ff1e7424 */ /* 0x000fe200078e00ff */
[----:B------:R-:W-:Y:S01]  /*40e0*/  CS2R R28, SRZ ;  /* 0x00000000001c7805 */ /* 0x000fe2000001ff00 */
[----:B------:R-:W-:Y:S01]  /*40f0*/  IMAD.MOV.U32 R25, RZ, RZ, 0x1000 ;  /* 0x00001000ff197424 */ /* 0x000fe200078e00ff */
[----:B------:R-:W3:Y:S03]  /*4100*/  LDCU.64 UR4, c[0x0][0x890] ;  /* 0x00011200ff0477ac */ /* 0x000ee60008000a00 */
[----:B------:R-:W4:Y:S01]  /*4110*/  LDC R19, c[0x0][0x370] ;  /* 0x0000dc00ff137b82 */ /* 0x000f220000000800 */
[----:B------:R-:W-:Y:S01]  /*4120*/  UMOV UR6, 0x400 ;  /* 0x0000040000067882 */ /* 0x000fe20000000000 */
[----:B------:R-:W-:-:S02]  /*4130*/  UPLOP3.LUT UP1, UPT, UPT, UPT, UPT, 0x40, 0x4 ;  /* 0x000000000004789c */ /* 0x000fc40003f2e870 */
[----:B------:R-:W-:-:S04]  /*4140*/  ULEA UR6, UR37, UR6, 0x18 ;  /* 0x0000000625067291 */ /* 0x000fc8000f8ec0ff */
[----:B------:R-:W4:Y:S01]  /*4150*/  LDC R2, c[0x0][0xb0c] ;  /* 0x0002c300ff027b82 */ /* 0x000f220000000800 */
[----:B--2---:R-:W-:Y:S02]  /*4160*/  UISETP.NE.U32.AND UP2, UPT, UR8, URZ, UPT ;  /* 0x000000ff0800728c */ /* 0x004fe4000bf45070 */
[----:B------:R-:W-:Y:S02]  /*4170*/  UIADD3 UR8, UPT, UPT, UR6, 0x50, URZ ;  /* 0x0000005006087890 */ /* 0x000fe4000fffe0ff */
[----:B---3--:R-:W-:-:S03]  /*4180*/  UISETP.NE.U32.AND UP3, UPT, UR4, URZ, UPT ;  /* 0x000000ff0400728c */ /* 0x008fc6000bf65070 */
[----:B------:R-:W2:Y:S01]  /*4190*/  LDC R18, c[0x0][0xb20] ;  /* 0x0002c800ff127b82 */ /* 0x000ea20000000800 */
[----:B-1----:R-:W-:Y:S01]  /*41a0*/  ISETP.NE.AND P1, PT, R0, 0x1, PT ;  /* 0x000000010000780c */ /* 0x002fe20003f25270 */
[----:B------:R-:W-:Y:S02]  /*41b0*/  UISETP.NE.AND.EX UP2, UPT, UR9, URZ, UPT, UP2 ;  /* 0x000000ff0900728c */ /* 0x000fe4000bf45320 */
[----:B------:R-:W-:Y:S02]  /*41c0*/  UPRMT UR37, UR37, 0x654, UR8 ;  /* 0x0000065425257896 */ /* 0x000fe40008000008 */
[----:B------:R-:W-:Y:S02]  /*41d0*/  UISETP.NE.AND.EX UP3, UPT, UR5, URZ, UPT, UP3 ;  /* 0x000000ff0500728c */ /* 0x000fe4000bf65330 */
[----:B------:R-:W1:Y:S08]  /*41e0*/  LDC.64 R32, c[0x0][0x348] ;  /* 0x0000d200ff207b82 */ /* 0x000e700000000a00 */
[----:B------:R-:W3:Y:S08]  /*41f0*/  LDC.64 R16, c[0x0][0xb10] ;  /* 0x0002c400ff107b82 */ /* 0x000ef00000000a00 */
[----:B------:R-:W1:Y:S08]  /*4200*/  LDC.64 R6, c[0x0][0xb18] ;  /* 0x0002c600ff067b82 */ /* 0x000e700000000a00 */
[----:B------:R-:W1:Y:S08]  /*4210*/  LDC.64 R4, c[0x0][0xb28] ;  /* 0x0002ca00ff047b82 */ /* 0x000e700000000a00 */
[----:B--2-4-:R-:W1:Y:S02]  /*4220*/  LDC R24, c[0x0][0x374] ;  /* 0x0000dd00ff187b82 */ /* 0x014e640000000800 */
.L_x_94:
[C---:B------:R-:W-:Y:S02]  /*4230*/  LEA R0, R29.reuse, UR6, 0x3 ;  /* 0x000000061d007c11 */ /* 0x040fe4000f8e18ff */
[----:B------:R-:W-:Y:S02]  /*4240*/  SHF.L.U32 R3, R28, 0x1f, RZ ;  /* 0x0000001f1c037819 */ /* 0x000fe400000006ff */
[----:B------:R-:W-:Y:S02]  /*4250*/  LEA R20, R29, UR6, 0x4 ;  /* 0x000000061d147c11 */ /* 0x000fe4000f8e20ff */
[----:B--2---:R-:W2:Y:S02]  /*4260*/  SYNCS.PHASECHK.TRANS64.TRYWAIT P0, [R0+URZ+0x70], R3 ;  /* 0x00007003000075a7 */ /* 0x004ea400080011ff */
[----:B--2---:R-:W-:Y:S05]  /*4270*/  @!P0 BRA `(.L_x_87) ;  /* 0x0000002c00948947 */ /* 0x004fea0003800000 */
.L_x_146:
[----:B------:R-:W-:Y:S01]  /*4280*/  ISETP.GE.AND P0, PT, R40, 0x1, PT ;  /* 0x000000012800780c */ /* 0x000fe20003f06270 */
[----:B------:R-:W4:Y:S01]  /*4290*/  LDS.128 R20, [R20+0x100] ;  /* 0x0001000014147984 */ /* 0x000f220000000c00 */
[----:B------:R-:W-:Y:S01]  /*42a0*/  ISETP.NE.U32.AND P4, PT, RZ, UR4, PT ;  /* 0x00000004ff007c0c */ /* 0x000fe2000bf85070 */
[----:B--2---:R-:W-:Y:S01]  /*42b0*/  VIADD R0, R0, 0x80 ;  /* 0x0000008000007836 */ /* 0x004fe20000000000 */
[----:B------:R-:W-:Y:S02]  /*42c0*/  SHF.L.U32 R26, R30, 0x1f, RZ ;  /* 0x0000001f1e1a7819 */ /* 0x000fe400000006ff */
[----:B------:R-:W-:Y:S02]  /*42d0*/  ISETP.NE.AND.EX P4, PT, RZ, UR5, PT, P4 ;  /* 0x00000005ff007c0c */ /* 0x000fe4000bf85340 */
[----:B------:R-:W-:Y:S01]  /*42e0*/  PRMT R0, RZ, 0x654, R0 ;  /* 0x00000654ff007816 */ /* 0x000fe20000000000 */
[----:B------:R-:W-:Y:S01]  /*42f0*/  @!PT LDS RZ, [RZ] ;  /* 0x00000000fffff984 */ /* 0x000fe20000000800 */
[----:B------:R-:W-:Y:S01]  /*4300*/  @!PT LDS RZ, [RZ] ;  /* 0x00000000fffff984 */ /* 0x000fe20000000800 */
[----:B------:R-:W-:Y:S01]  /*4310*/  @!PT LDS RZ, [RZ] ;  /* 0x00000000fffff984 */ /* 0x000fe20000000800 */
[----:B------:R-:W-:Y:S01]  /*4320*/  @!PT LDS RZ, [RZ] ;  /* 0x00000000fffff984 */ /* 0x000fe20000000800 */
[----:B------:R2:W-:Y:S06]  /*4330*/  MEMBAR.ALL.CTA ;  /* 0x0000000000007992 */ /* 0x0005ec0000008000 */
[----:B--2---:R-:W2:Y:S02]  /*4340*/  FENCE.VIEW.ASYNC.S ;  /* 0x00000000000073c6 */ /* 0x004ea40000000000 */
[----:B--2---:R2:W-:Y:S01]  /*4350*/  SYNCS.ARRIVE.TRANS64.RED.A1T0 RZ, [R0+URZ], RZ ;  /* 0x000000ff00ff79a7 */ /* 0x0045e200081004ff */
[----:B----4-:R-:W-:Y:S11]  /*4360*/  LOP3.LUT P3, RZ, R22, 0x1, RZ, 0xc0, !PT ;  /* 0x0000000116ff7812 */ /* 0x010ff6000786c0ff */
[----:B------:R-:W-:Y:S02]  /*4370*/  @!UPT UIADD3 URZ, UPT, UPT, URZ, URZ, URZ ;  /* 0x000000fffffff290 */ /* 0x000fe4000fffe0ff */
[----:B------:R-:W-:Y:S02]  /*4380*/  @P3 MOV R13, R20 ;  /* 0x00000014000d3202 */ /* 0x000fe40000000f00 */
[----:B------:R-:W-:Y:S01]  /*4390*/  @P3 LOP3.LUT R8, R21, 0xffff, RZ, 0xc0, !PT ;  /* 0x0000ffff15083812 */ /* 0x000fe200078ec0ff */
[----:B--2---:R-:W-:Y:S06]  /*43a0*/  @!P0 BRA `(.L_x_88) ;  /* 0x0000000000a48947 */ /* 0x004fec0003800000 */
[----:B-1----:R-:W-:Y:S01]  /*43b0*/  IMAD.HI.U32 R31, R24, R7, RZ ;  /* 0x00000007181f7227 */ /* 0x002fe200078e00ff */
[----:B------:R-:W-:Y:S02]  /*43c0*/  ISETP.NE.AND P0, PT, R6, 0x1, PT ;  /* 0x000000010600780c */ /* 0x000fe40003f05270 */
[----:B------:R-:W-:Y:S01]  /*43d0*/  ISETP.NE.AND P2, PT, R40, 0x1, PT ;  /* 0x000000012800780c */ /* 0x000fe20003f45270 */
[----:B---3--:R-:W-:Y:S01]  /*43e0*/  IMAD.HI.U32 R34, R19, R16, RZ ;  /* 0x0000001013227227 */ /* 0x008fe200078e00ff */
[----:B------:R-:W-:Y:S02]  /*43f0*/  SHF.R.U32.HI R31, RZ, R18, R31 ;  /* 0x00000012ff1f7219 */ /* 0x000fe4000001161f */
[----:B------:R-:W-:Y:S01]  /*4400*/  ISETP.NE.AND P5, PT, R2, 0x1, PT ;  /* 0x000000010200780c */ /* 0x000fe20003fa5270 */
[----:B------:R-:W-:Y:S01]  /*4410*/  IMAD.HI.U32 R36, R13, R16, RZ ;  /* 0x000000100d247227 */ /* 0x000fe200078e00ff */
[----:B------:R-:W-:Y:S02]  /*4420*/  SHF.R.U32.HI R34, RZ, R17, R34 ;  /* 0x00000011ff227219 */ /* 0x000fe40000011622 */
[----:B------:R-:W-:Y:S01]  /*4430*/  SEL R3, R24, R31, !P0 ;  /* 0x0000001f18037207 */ /* 0x000fe20004000000 */
[C---:B------:R-:W-:Y:S01]  /*4440*/  IMAD.HI.U32 R31, R8.reuse, R7, RZ ;  /* 0x00000007081f7227 */ /* 0x040fe200078e00ff */
[----:B------:R-:W-:Y:S02]  /*4450*/  SEL R11, R19, R34, !P5 ;  /* 0x00000022130b7207 */ /* 0x000fe40006800000 */
[----:B------:R-:W-:Y:S01]  /*4460*/  SHF.R.U32.HI R36, RZ, R17, R36 ;  /* 0x00000011ff247219 */ /* 0x000fe20000011624 */
[----:B------:R-:W-:Y:S01]  /*4470*/  IMAD.HI.U32 R38, R3, R4, RZ ;  /* 0x0000000403267227 */ /* 0x000fe200078e00ff */
[----:B------:R-:W-:Y:S03]  /*4480*/  SHF.R.U32.HI R31, RZ, R18, R31 ;  /* 0x00000012ff1f7219 */ /* 0x000fe6000001161f */
[----:B------:R-:W-:Y:S01]  /*4490*/  IMAD.HI.U32 R34, R11, R4, RZ ;  /* 0x000000040b227227 */ /* 0x000fe200078e00ff */
[----:B------:R-:W-:Y:S02]  /*44a0*/  @P2 SHF.R.U32.HI R3, RZ, R5, R38 ;  /* 0x00000005ff032219 */ /* 0x000fe40000011626 */
[----:B------:R-:W-:Y:S02]  /*44b0*/  SEL R9, R8, R31, !P0 ;  /* 0x0000001f08097207 */ /* 0x000fe40004000000 */
[----:B------:R-:W-:Y:S01]  /*44c0*/  @P2 SHF.R.U32.HI R11, RZ, R5, R34 ;  /* 0x00000005ff0b2219 */ /* 0x000fe20000011622 */
[C---:B------:R-:W-:Y:S01]  /*44d0*/  IMAD R10, R40.reuse, R3, RZ ;  /* 0x00000003280a7224 */ /* 0x040fe200078e02ff */
[----:B------:R-:W-:Y:S01]  /*44e0*/  SEL R3, R13, R36, !P5 ;  /* 0x000000240d037207 */ /* 0x000fe20006800000 */
[C---:B------:R-:W-:Y:S03]  /*44f0*/  IMAD.HI.U32 R14, R9.reuse, R4, RZ ;  /* 0x00000004090e7227 */ /* 0x040fe600078e00ff */
[----:B------:R-:W-:Y:S01]  /*4500*/  ISETP.GE.AND P0, PT, R9, R10, PT ;  /* 0x0000000a0900720c */ /* 0x000fe20003f06270 */
[C---:B------:R-:W-:Y:S01]  /*4510*/  IMAD R12, R40.reuse, R11, RZ ;  /* 0x0000000b280c7224 */ /* 0x040fe200078e02ff */
[-C--:B------:R-:W-:Y:S04]  /*4520*/  SHF.R.U32.HI R14, RZ, R5.reuse, R14 ;  /* 0x00000005ff0e7219 */ /* 0x080fe8000001160e */
[----:B------:R-:W-:Y:S02]  /*4530*/  ISETP.GE.OR P0, PT, R3, R12, P0 ;  /* 0x0000000c0300720c */ /* 0x000fe40000706670 */
[----:B------:R-:W-:Y:S05]  /*4540*/  SEL R15, R9, R14, !P2 ;  /* 0x0000000e090f7207 */ /* 0x000fea0005000000 */
[----:B------:R-:W-:Y:S04]  /*4550*/  IMAD.MOV R14, RZ, RZ, -R15 ;  /* 0x000000ffff0e7224 */ /* 0x000fe800078e0a0f */
[----:B------:R-:W-:Y:S02]  /*4560*/  IMAD R14, R40, R14, R9 ;  /* 0x0000000e280e7224 */ /* 0x000fe400078e0209 */
[C---:B------:R-:W-:Y:S05]  /*4570*/  @!P0 IMAD.HI.U32 R10, R3.reuse, R4, RZ ;  /* 0x00000004030a8227 */ /* 0x040fea00078e00ff */
[----:B------:R-:W-:Y:S04]  /*4580*/  @!P0 SHF.R.U32.HI R10, RZ, R5, R10 ;  /* 0x00000005ff0a8219 */ /* 0x000fe8000001160a */
[----:B------:R-:W-:Y:S01]  /*4590*/  @!P0 SEL R0, R3, R10, !P2 ;  /* 0x0000000a03008207 */ /* 0x000fe20005000000 */
[----:B------:R-:W-:Y:S03]  /*45a0*/  IMAD.MOV R10, RZ, RZ, -R3 ;  /* 0x000000ffff0a7224 */ /* 0x000fe600078e0a03 */
[----:B------:R-:W-:Y:S01]  /*45b0*/  @!P0 IADD3 R15, PT, PT, R15, -R0, RZ ;  /* 0x800000000f0f8210 */ /* 0x000fe20007ffe0ff */
[----:B------:R-:W-:Y:S01]  /*45c0*/  @!P0 IMAD R0, R11, R14, R0 ;  /* 0x0000000e0b008224 */ /* 0x000fe200078e0200 */
[----:B------:R-:W-:Y:S01]  /*45d0*/  IADD3 R11, PT, PT, -R9, RZ, RZ ;  /* 0x000000ff090b7210 */ /* 0x000fe20007ffe1ff */
[----:B------:R-:W-:Y:S02]  /*45e0*/  IMAD R13, R2, R10, R13 ;  /* 0x0000000a020d7224 */ /* 0x000fe400078e020d */
[----:B------:R-:W-:Y:S02]  /*45f0*/  @!P0 IMAD R9, R15, R40, R3 ;  /* 0x000000280f098224 */ /* 0x000fe400078e0203 */
[----:B------:R-:W-:Y:S02]  /*4600*/  @!P0 IMAD.MOV.U32 R3, RZ, RZ, R0 ;  /* 0x000000ffff038224 */ /* 0x000fe400078e0000 */
[----:B------:R-:W-:Y:S02]  /*4610*/  IMAD R8, R6, R11, R8 ;  /* 0x0000000b06087224 */ /* 0x000fe400078e0208 */
[----:B------:R-:W-:Y:S02]  /*4620*/  IMAD R13, R3, R2, R13 ;  /* 0x00000002030d7224 */ /* 0x000fe400078e020d */
[----:B------:R-:W-:Y:S02]  /*4630*/  IMAD R8, R9, R6, R8 ;  /* 0x0000000609087224 */ /* 0x000fe400078e0208 */
.L_x_88:
[----:B------:R-:W-:Y:S05]  /*4640*/  BRA.U UP1, `(.L_x_89) ;  /* 0x0000000101107547 */ /* 0x000fea000b800000 */
[----:B------:R-:W-:Y:S04]  /*4650*/  MOV R0, UR7 ;  /* 0x0000000700007c02 */ /* 0x000fe80008000f00 */
[----:B------:R-:W-:Y:S04]  /*4660*/  SHF.L.U32 R3, R0, 0x1f, RZ ;  /* 0x0000001f00037819 */ /* 0x000fe800000006ff */
[----:B------:R-:W2:Y:S02]  /*4670*/  SYNCS.PHASECHK.TRANS64.TRYWAIT P0, [UR6+0x68], R3 ;  /* 0x00006803ff0075a7 */ /* 0x000ea40008001106 */
[----:B--2---:R-:W-:Y:S05]  /*4680*/  @!P0 BRA `(.L_x_90) ;  /* 0x0000002800a48947 */ /* 0x004fea0003800000 */
.L_x_89:
[----:B------:R-:W-:Y:S05]  /*4690*/  BRA.U !UP3, `(.L_x_91) ;  /* 0x000000010b347547 */ /* 0x000fea000b800000 */
[----:B------:R-:W-:Y:S01]  /*46a0*/  UPLOP3.LUT UP0, UPT, UPT, UPT, UP2, 0x80, 0x8 ;  /* 0x000000000008789c */ /* 0x000fe20003f0f020 */
[----:B--2---:R-:W-:Y:S02]  /*46b0*/  HFMA2 R0, -RZ, RZ, 0, 5.9604644775390625e-08 ;  /* 0x00000001ff007431 */ /* 0x004fe400000001ff */
[----:B------:R-:W-:Y:S03]  /*46c0*/  IMAD.MOV.U32 R99, RZ, RZ, 0x1 ;  /* 0x00000001ff637424 */ /* 0x000fe600078e00ff */
[----:B------:R-:W-:Y:S05]  /*46d0*/  PLOP3.LUT P0, PT, PT, PT, UP0, 0x80, 0x8 ;  /* 0x000000000008781c */ /* 0x000fea0003f0f008 */
[----:B------:R-:W2:Y:S01]  /*46e0*/  @UP0 LDCU.64 UR10, c[0x0][0x888] ;  /* 0x00011100ff0a07ac */ /* 0x000ea20008000a00 */
[----:B------:R-:W-:Y:S07]  /*46f0*/  @UP0 UIMAD UR8, UR36, UR4, URZ ;  /* 0x00000004240802a4 */ /* 0x000fee000f8e02ff */
[----:B------:R-:W-:Y:S01]  /*4700*/  @!P0 PRMT R99, R0, 0x7610, R99 ;  /* 0x0000761000638816 */ /* 0x000fe20000000063 */
[----:B--2---:R-:W-:Y:S03]  /*4710*/  @UP0 UIMAD.WIDE UR10, UR8, 0x4, UR10 ;  /* 0x00000004080a08a5 */ /* 0x004fe6000f8e020a */
[----:B------:R-:W2:Y:S03]  /*4720*/  @!UP0 LDCU UR8, c[0x0][0x880] ;  /* 0x00011000ff0887ac */ /* 0x000ea60008000800 */
[----:B------:R-:W-:Y:S01]  /*4730*/  IMAD.U32 R10, RZ, RZ, UR10 ;  /* 0x0000000aff0a7e24 */ /* 0x000fe2000f8e00ff */
[----:B------:R-:W-:Y:S05]  /*4740*/  MOV R11, UR11 ;  /* 0x0000000b000b7c02 */ /* 0x000fea0008000f00 */
[----:B-----5:R4:W5:Y:S02]  /*4750*/  @P0 LDG.E R48, desc[UR40][R10.64] ;  /* 0x000000280a300981 */ /* 0x020964000c1e1900 */
[----:B--2-4-:R-:W-:Y:S07]  /*4760*/  @!P0 IMAD.U32 R48, RZ, RZ, UR8 ;  /* 0x00000008ff308e24 */ /* 0x014fee000f8e00ff */
.L_x_91:
[----:B-----5:R-:W-:Y:S01]  /*4770*/  @!P4 ISETP.EQ.AND P5, PT, R48, RZ, PT ;  /* 0x000000ff3000c20c */ /* 0x020fe20003fa2270 */
[----:B------:R-:W-:Y:S01]  /*4780*/  @!UPT UIADD3 URZ, UPT, UPT, URZ, URZ, URZ ;  /* 0x000000fffffff290 */ /* 0x000fe2000fffe0ff */
[----:B------:R-:W-:Y:S11]  /*4790*/  @!P4 BRA `(.L_x_92) ;  /* 0x000000000014c947 */ /* 0x000ff60003800000 */
[----:B------:R-:W-:Y:S02]  /*47a0*/  LOP3.LUT P0, RZ, R99, 0xff, RZ, 0xc0, !PT ;  /* 0x000000ff63ff7812 */ /* 0x000fe4000780c0ff */
[----:B------:R-:W-:Y:S04]  /*47b0*/  PLOP3.LUT P5, PT, PT, PT, UP0, 0x80, 0x8 ;  /* 0x000000000008781c */ /* 0x000fe80003faf008 */
[----:B------:R-:W-:Y:S07]  /*47c0*/  PLOP3.LUT P5, PT, P5, PT, PT, 0x8, 0x80 ;  /* 0x000000000080781c */ /* 0x000fee0002fae170 */
[----:B------:R-:W-:Y:S11]  /*47d0*/  @P0 ISETP.EQ.AND P5, PT, R48, RZ, PT ;  /* 0x000000ff3000020c */ /* 0x000ff60003fa2270 */
[----:B------:R-:W-:Y:S02]  /*47e0*/  @!UPT UIADD3 URZ, UPT, UPT, URZ, URZ, URZ ;  /* 0x000000fffffff290 */ /* 0x000fe4000fffe0ff */
.L_x_92:
[----:B------:R-:W4:Y:S01]  /*47f0*/  SYNCS.PHASECHK.TRANS64.TRYWAIT P4, [UR6+0x58], R26 ;  /* 0x0000581aff0075a7 */ /* 0x000f220008081106 */
[----:B------:R-:W-:Y:S01]  /*4800*/  @P3 SHF.R.U32.HI R27, RZ, 0x10, R21 ;  /* 0x00000010ff1b3819 */ /* 0x000fe20000011615 */
[----:B------:R-:W-:Y:S01]  /*4810*/  VIADD R29, R29, 0x1 ;  /* 0x000000011d1d7836 */ /* 0x000fe20000000000 */
[----:B------:R-:W5:Y:S08]  /*4820*/  LDC.64 R14, c[0x0][0xb10] ;  /* 0x0002c400ff0e7b82 */ /* 0x000f700000000a00 */
[----:B------:R-:W1:Y:S08]  /*4830*/  LDC.64 R10, c[0x0][0xb18] ;  /* 0x0002c600ff0a7b82 */ /* 0x000e700000000a00 */
[----:B--2---:R-:W2:Y:S08]  /*4840*/  @!P1 LDC R0, c[0x0][0xb20] ;  /* 0x0002c800ff009b82 */ /* 0x004eb00000000800 */
[----:B------:R-:W3:Y:S01]  /*4850*/  @!P1 LDC R3, c[0x0][0xb0c] ;  /* 0x0002c300ff039b82 */ /* 0x000ee20000000800 */
[----:B-----5:R-:W-:Y:S05]  /*4860*/  @!P1 IMAD.HI.U32 R14, R13, R14, RZ ;  /* 0x0000000e0d0e9227 */ /* 0x020fea00078e00ff */
[----:B------:R-:W-:Y:S01]  /*4870*/  @!P1 SHF.R.U32.HI R14, RZ, R15, R14 ;  /* 0x0000000fff0e9219 */ /* 0x000fe2000001160e */
[----:B-1----:R-:W-:Y:S01]  /*4880*/  @!P1 IMAD.HI.U32 R11, R8, R11, RZ ;  /* 0x0000000b080b9227 */ /* 0x002fe200078e00ff */
[----:B------:R-:W-:Y:S04]  /*4890*/  @!P1 ISETP.NE.AND P0, PT, R10, 0x1, PT ;  /* 0x000000010a00980c */ /* 0x000fe80003f05270 */
[----:B--2---:R-:W-:Y:S02]  /*48a0*/  @!P1 SHF.R.U32.HI R9, RZ, R0, R11 ;  /* 0x00000000ff099219 */ /* 0x004fe4000001160b */
[----:B---3--:R-:W-:Y:S02]  /*48b0*/  @!P1 ISETP.NE.AND P2, PT, R3, 0x1, PT ;  /* 0x000000010300980c */ /* 0x008fe40003f45270 */
[----:B------:R-:W-:Y:S02]  /*48c0*/  @!P1 SEL R9, R8, R9, !P0 ;  /* 0x0000000908099207 */ /* 0x000fe40004000000 */
[----:B------:R-:W-:Y:S02]  /*48d0*/  ELECT P0, URZ, PT ;  /* 0x0000000000ff782f */ /* 0x000fe40003800000 */
[----:B------:R-:W-:Y:S05]  /*48e0*/  @!P1 SEL R14, R13, R14, !P2 ;  /* 0x0000000e0d0e9207 */ /* 0x000fea0005000000 */
[----:B------:R-:W-:Y:S02]  /*48f0*/  @!P1 IMAD.IADD R0, R9, 0x1, -R14 ;  /* 0x0000000109009824 */ /* 0x000fe400078e0a0e */
[----:B------:R-:W-:Y:S02]  /*4900*/  @!P1 IMAD.IADD R9, R14, 0x1, -R9 ;  /* 0x000000010e099824 */ /* 0x000fe400078e0a09 */
[----:B------:R-:W-:Y:S02]  /*4910*/  @!P1 IMAD R13, R0, R3, R13 ;  /* 0x00000003000d9224 */ /* 0x000fe400078e020d */
[----:B------:R-:W-:Y:S01]  /*4920*/  @!P1 IMAD R8, R9, R10, R8 ;  /* 0x0000000a09089224 */ /* 0x000fe200078e0208 */
[----:B----4-:R-:W-:Y:S06]  /*4930*/  @!P4 BRA `(.L_x_93) ;  /* 0x000000280010c947 */ /* 0x010fec0003800000 */
.L_x_149:
[----:B------:R-:W-:Y:S01]  /*4940*/  PLOP3.LUT P5, PT, P5, P0, PT, 0xf2, 0x2f ;  /* 0x00000000002f781c */ /* 0x000fe20002fa1e72 */
[----:B------:R-:W-:Y:S01]  /*4950*/  UMOV UR14, 0x0 ;  /* 0x00000000000e7882 */ /* 0x000fe20000000000 */
[----:B------:R-:W-:Y:S01]  /*4960*/  LOP3.LUT R30, R30, 0x1, RZ, 0x3c, !PT ;  /* 0x000000011e1e7812 */ /* 0x000fe200078e3cff */
[----:B------:R-:W-:Y:S01]  /*4970*/  UMOV UR15, 0x10000000 ;  /* 0x10000000000f7882 */ /* 0x000fe20000000000 */
[----:B------:R-:W-:Y:S01]  /*4980*/  UMOV UR12, UR36 ;  /* 0x00000024000c7c82 */ /* 0x000fe20008000000 */
[----:B------:R-:W-:Y:S08]  /*4990*/  @P3 R2UR UR36, R27 ;  /* 0x000000001b2432ca */ /* 0x000ff000000e0000 */
[----:B-1----:R-:W-:Y:S01]  /*49a0*/  @!P5 IADD3 R3, P0, PT, R32, 0x580, RZ ;  /* 0x000005802003d810 */ /* 0x002fe20007f1e0ff */
[----:B------:R-:W-:Y:S01]  /*49b0*/  @!P5 IMAD.SHL.U32 R98, R98, 0x40, RZ ;  /* 0x000000406262d824 */ /* 0x000fe200078e00ff */
[----:B------:R-:W-:Y:S01]  /*49c0*/  VOTEU.ALL UP1, P5 ;  /* 0x0000000000ff7886 */ /* 0x000fe20002820000 */
[----:B------:R-:W-:Y:S01]  /*49d0*/  @!P5 IMAD.SHL.U32 R97, R97, 0x40, RZ ;  /* 0x000000406161d824 */ /* 0x000fe200078e00ff */
[----:B------:R-:W-:Y:S01]  /*49e0*/  @!P5 R2UR UR9, R3 ;  /* 0x000000000309d2ca */ /* 0x000fe200000e0000 */
[----:B------:R-:W-:Y:S01]  /*49f0*/  @!P5 IMAD.X R0, RZ, RZ, R33, P0 ;  /* 0x000000ffff00d224 */ /* 0x000fe200000e0621 */
[----:B------:R-:W-:Y:S01]  /*4a00*/  @!P5 R2UR UR10, R98 ;  /* 0x00000000620ad2ca */ /* 0x000fe200000e0000 */
[----:B------:R-:W-:Y:S01]  /*4a10*/  IMAD.IADD R98, R8, 0x1, R81 ;  /* 0x0000000108627824 */ /* 0x000fe200078e0251 */
[----:B------:R-:W-:Y:S01]  /*4a20*/  @!P5 R2UR UR11, R97 ;  /* 0x00000000610bd2ca */ /* 0x000fe200000e0000 */
[----:B------:R-:W-:Y:S01]  /*4a30*/  IMAD.IADD R97, R13, 0x1, R96 ;  /* 0x000000010d617824 */ /* 0x000fe200078e0260 */
[----:B------:R-:W-:Y:S02]  /*4a40*/  @!P5 R2UR UR8, R0 ;  /* 0x000000000008d2ca */ /* 0x000fe400000e0000 */
[C---:B------:R-:W-:Y:S04]  /*4a50*/  ISETP.NE.AND P0, PT, R29.reuse, 0x2, PT ;  /* 0x000000021d00780c */ /* 0x040fe80003f05270 */
[----:B------:R-:W-:Y:S01]  /*4a60*/  SEL R3, RZ, 0x1, P0 ;  /* 0x00000001ff037807 */ /* 0x000fe20000000000 */
[----:B------:R-:W-:Y:S01]  /*4a70*/  IMAD.U32 R10, RZ, RZ, UR9 ;  /* 0x00000009ff0a7e24 */ /* 0x000fe2000f8e00ff */
[----:B------:R-:W-:Y:S01]  /*4a80*/  @!UP1 UIADD3 UR9, UPT, UPT, UR6, 0x50, URZ ;  /* 0x0000005006099890 */ /* 0x000fe2000fffe0ff */
[----:B------:R-:W-:Y:S02]  /*4a90*/  SEL R29, R29, RZ, P0 ;  /* 0x000000ff1d1d7207 */ /* 0x000fe40000000000 */
[----:B------:R-:W-:Y:S02]  /*4aa0*/  LOP3.LUT R28, R28, R3, RZ, 0x3c, !PT ;  /* 0x000000031c1c7212 */ /* 0x000fe400078e3cff */
[----:B------:R-:W-:Y:S01]  /*4ab0*/  IMAD.U32 R11, RZ, RZ, UR8 ;  /* 0x00000008ff0b7e24 */ /* 0x000fe2000f8e00ff */
[----:B------:R-:W-:Y:S01]  /*4ac0*/  @!P5 R2UR UR16, R10 ;  /* 0x000000000a10d2ca */ /* 0x000fe200000e0000 */
[----:B------:R-:W-:Y:S01]  /*4ad0*/  @!UP1 UIADD3 UR8, UPT, UPT, UR6, 0x200, URZ ;  /* 0x0000020006089890 */ /* 0x000fe2000fffe0ff */
[----:B------:R-:W-:Y:S02]  /*4ae0*/  VOTEU.ALL UP1, P5 ;  /* 0x0000000000ff7886 */ /* 0x000fe40002820000 */
[----:B------:R-:W-:Y:S11]  /*4af0*/  @!P5 R2UR UR17, R11 ;  /* 0x000000000b11d2ca */ /* 0x000ff600000e0000 */
[----:B------:R-:W-:Y:S02]  /*4b00*/  @!UPT UIADD3 URZ, UPT, UPT, URZ, URZ, URZ ;  /* 0x000000fffffff290 */ /* 0x000fe4000fffe0ff */
[----:B------:R2:W-:Y:S01]  /*4b10*/  @!UP1 UTMALDG.3D [UR8], [UR16], desc[UR14] ;  /* 0x00000e08100095b4 */ /* 0x0005e20008011000 */
[----:B------:R2:W-:Y:S01]  /*4b20*/  @!P5 SYNCS.ARRIVE.TRANS64.RED.A0TR RZ, [UR6+0x50], R25 ;  /* 0x00005019ffffd9a7 */ /* 0x0005e20008300406 */
[----:B------:R-:W-:Y:S01]  /*4b30*/  UPLOP3.LUT UP1, UPT, UPT, UPT, UPT, 0x80, 0x8 ;  /* 0x000000000008789c */ /* 0x000fe20003f2f070 */
[----:B------:R-:W-:Y:S01]  /*4b40*/  SYNCS.ARRIVE.TRANS64.RED.A1T0 RZ, [UR37], RZ ;  /* 0x000000ffffff79a7 */ /* 0x000fe20008100425 */
[----:B------:R-:W-:Y:S09]  /*4b50*/  @P3 BRA `(.L_x_94) ;  /* 0xfffffff400b43947 */ /* 0x000ff2000383ffff */
[----:B------:R-:W-:Y:S07]  /*4b60*/  MOV R0, UR6 ;  /* 0x0000000600007c02 */ /* 0x000fee0008000f00 */
.L_x_95:
[----:B-1----:R-:W-:-:S04]  /*4b70*/  SHF.L.U32 R3, R30, 0x1f, RZ ;  /* 0x0000001f1e037819 */ /* 0x002fc800000006ff */
[----:B------:R1:W3:Y:S03]  /*4b80*/  SYNCS.PHASECHK.TRANS64.TRYWAIT P0, [R0+URZ+0x58], R3 ;  /* 0x00005803000075a7 */ /* 0x0002e600080011ff */
[----:B---3--:R-:W-:Y:S05]  /*4b90*/  @!P0 NANOSLEEP.SYNCS 0x989680 ;  /* 0x009896800000895d */ /* 0x008fea0003900000 */
[----:B------:R-:W3:Y:S02]  /*4ba0*/  @!P0 SYNCS.PHASECHK.TRANS64 P0, [R0+URZ+0x58], R3 ;  /* 0x00005803000085a7 */ /* 0x000ee400080010ff */
[----:B--23--:R-:W-:Y:S05]  /*4bb0*/  @P0 EXIT ;  /* 0x000000000000094d */ /* 0x00cfea0003800000 */
[----:B------:R-:W-:Y:S05]  /*4bc0*/  BRA `(.L_x_95) ;  /* 0xfffffffc00e87947 */ /* 0x000fea000383ffff */
.L_x_86:
[----:B------:R-:W-:-:S06]  /*4bd0*/  UISETP.GE.AND UP1, UPT, UR10, 0x4, UPT ;  /* 0x000000040a00788c */ /* 0x000fcc000bf26270 */
[----:B------:R-:W-:-:S13]  /*4be0*/  PLOP3.LUT P0, PT, PT, PT, UP1, 0x80, 0x8 ;  /* 0x000000000008781c */ /* 0x000fda0003f0f018 */
[----:B------:R-:W-:Y:S05]  /*4bf0*/  @!P0 EXIT ;  /* 0x000000000000894d */ /* 0x000fea0003800000 */
[----:B------:R-:W-:Y:S01]  /*4c00*/  BAR.SYNC.DEFER_BLOCKING 0x6, 0xa0 ;  /* 0x0182800000007b1d */ /* 0x000fe20000010000 */
[C---:B------:R-:W-:Y:S01]  /*4c10*/  IMAD.SHL.U32 R4, R103.reuse, 0x40, RZ ;  /* 0x0000004067047824 */ /* 0x040fe200078e00ff */
[----:B------:R-:W-:Y:S01]  /*4c20*/  CS2R R108, SRZ ;  /* 0x00000000006c7805 */ /* 0x000fe2000001ff00 */
[C---:B------:R-:W-:Y:S02]  /*4c30*/  IMAD.SHL.U32 R2, R103.reuse, 0x8, RZ ;  /* 0x0000000867027824 */ /* 0x040fe400078e00ff */
[----:B------:R-:W-:Y:S01]  /*4c40*/  IMAD.SHL.U32 R105, R106, 0x800, RZ ;  /* 0x000008006a697824 */ /* 0x000fe200078e00ff */
[----:B------:R-:W-:Y:S01]  /*4c50*/  UMOV UR43, 0x400 ;  /* 0x00000400002b7882 */ /* 0x000fe20000000000 */
[C---:B------:R-:W-:Y:S01]  /*4c60*/  LOP3.LUT R3, R4.reuse, 0x180, RZ, 0xc0, !PT ;  /* 0x0000018004037812 */ /* 0x040fe200078ec0ff */
[----:B------:R-:W-:Y:S01]  /*4c70*/  ULEA UR43, UR37, UR43, 0x18 ;  /* 0x0000002b252b7291 */ /* 0x000fe2000f8ec0ff */
[----:B------:R-:W1:Y:S01]  /*4c80*/  LDC R101, c[0x0][0x370] ;  /* 0x0000dc00ff657b82 */ /* 0x000e620000000800 */
[----:B------:R-:W-:Y:S01]  /*4c90*/  LOP3.LUT R4, R4, 0x640, RZ, 0xc0, !PT ;  /* 0x0000064004047812 */ /* 0x000fe200078ec0ff */
[----:B------:R-:W-:Y:S01]  /*4ca0*/  IMAD.U32 R47, R103, 0x10000, RZ ;  /* 0x00010000672f7824 */ /* 0x000fe200078e00ff */
[----:B------:R-:W-:Y:S01]  /*4cb0*/  LOP3.LUT R2, R3, 0x30, R2, 0xf8, !PT ;  /* 0x0000003003027812 */ /* 0x000fe200078ef802 */
[----:B------:R-:W-:Y:S01]  /*4cc0*/  IMAD.SHL.U32 R104, R103, 0x10, RZ ;  /* 0x0000001067687824 */ /* 0x000fe200078e00ff */
[----:B------:R-:W-:Y:S01]  /*4cd0*/  SHF.R.U32.HI R3, RZ, 0x1, R103 ;  /* 0x00000001ff037819 */ /* 0x000fe20000011667 */
[----:B------:R-:W-:Y:S01]  /*4ce0*/  UIADD3 UR4, UPT, UPT, UR43, 0x1200, URZ ;  /* 0x000012002b047890 */ /* 0x000fe2000fffe0ff */
[----:B------:R-:W-:Y:S01]  /*4cf0*/  LOP3.LUT R105, R4, 0x800, R105, 0xf8, !PT ;  /* 0x0000080004697812 */ /* 0x000fe200078ef869 */
[----:B------:R-:W2:Y:S01]  /*4d00*/  LDC R42, c[0x0][0xb0c] ;  /* 0x0002c300ff2a7b82 */ /* 0x000ea20000000800 */
[----:B------:R-:W-:Y:S01]  /*4d10*/  LOP3.LUT R4, R2, 0x20, R3, 0x78, !PT ;  /* 0x0000002002047812 */ /* 0x000fe200078e7803 */
[----:B------:R-:W-:Y:S01]  /*4d20*/  IMAD.SHL.U32 R2, R106, 0x200000, RZ ;  /* 0x002000006a027824 */ /* 0x000fe200078e00ff */
[----:B------:R-:W-:Y:S01]  /*4d30*/  LOP3.LUT R104, R104, 0x20, RZ, 0xc0, !PT ;  /* 0x0000002068687812 */ /* 0x000fe200078ec0ff */
[----:B------:R-:W-:Y:S01]  /*4d40*/  IMAD.MOV.U32 R44, RZ, RZ, RZ ;  /* 0x000000ffff2c7224 */ /* 0x000fe200078e00ff */
[----:B------:R-:W-:Y:S01]  /*4d50*/  LOP3.LUT R105, R105, R4, RZ, 0xfc, !PT ;  /* 0x0000000469697212 */ /* 0x000fe200078efcff */
[----:B------:R-:W-:Y:S01]  /*4d60*/  IMAD.MOV.U32 R110, RZ, RZ, RZ ;  /* 0x000000ffff6e7224 */ /* 0x000fe200078e00ff */
[----:B------:R-:W3:Y:S01]  /*4d70*/  LDS R0, [UR43+0x120] ;  /* 0x0001202bff007984 */ /* 0x000ee20008000800 */
[----:B------:R-:W4:Y:S01]  /*4d80*/  LDC R100, c[0x0][0xb20] ;  /* 0x0002c800ff647b82 */ /* 0x000f220000000800 */
[----:B------:R-:W-:Y:S01]  /*4d90*/  LOP3.LUT R2, R2, 0x200000, RZ, 0xc0, !PT ;  /* 0x0020000002027812 */ /* 0x000fe200078ec0ff */
[----:B------:R-:W-:Y:S01]  /*4da0*/  VIADD R3, R105, UR43 ;  /* 0x0000002b69037c36 */ /* 0x000fe20008000000 */
[----:B------:R-:W1:Y:S01]  /*4db0*/  LDCU.64 UR46, c[0x0][0x348] ;  /* 0x00006900ff2e77ac */ /* 0x000e620008000a00 */
[----:B------:R-:W-:Y:S01]  /*4dc0*/  IMAD.MOV.U32 R114, RZ, RZ, RZ ;  /* 0x000000ffff727224 */ /* 0x000fe200078e00ff */
[----:B------:R-:W-:Y:S01]  /*4dd0*/  LOP3.LUT R47, R2, 0x400000, R47, 0xf8, !PT ;  /* 0x00400000022f7812 */ /* 0x000fe200078ef82f */
[----:B------:R-:W-:Y:S01]  /*4de0*/  IMAD.U32 R111, RZ, RZ, UR4 ;  /* 0x00000004ff6f7e24 */ /* 0x000fe2000f8e00ff */
[----:B------:R-:W-:Y:S01]  /*4df0*/  IADD3 R104, PT, PT, -R104, 0x200, R3 ;  /* 0x0000020068687810 */ /* 0x000fe20007ffe103 */
[----:B------:R-:W1:Y:S01]  /*4e00*/  LDC R41, c[0x0][0xb30] ;  /* 0x0002cc00ff297b82 */ /* 0x000e620000000800 */
[----:B------:R-:W1:Y:S01]  /*4e10*/  LDCU.64 UR38, c[0x0][0x888] ;  /* 0x00011100ff2677ac */ /* 0x000e620008000a00 */
[----:B------:R-:W-:-:S06]  /*4e20*/  UIADD3 UR42, UPT, UPT, UR43, 0x200, URZ ;  /* 0x000002002b2a7890 */ /* 0x000fcc000fffe0ff */
[----:B------:R-:W1:Y:S08]  /*4e30*/  LDC.64 R90, c[0x0][0xb10] ;  /* 0x0002c400ff5a7b82 */ /* 0x000e700000000a00 */
[----:B------:R-:W1:Y:S08]  /*4e40*/  LDC.64 R38, c[0x0][0xb18] ;  /* 0x0002c600ff267b82 */ /* 0x000e700000000a00 */
[----:B------:R-:W1:Y:S01]  /*4e50*/  LDC.64 R86, c[0x0][0x888] ;  /* 0x00022200ff567b82 */ /* 0x000e620000000a00 */
[----:B---3--:R-:W-:-:S07]  /*4e60*/  IMAD.IADD R47, R0, 0x1, R47 ;  /* 0x00000001002f7824 */ /* 0x008fce00078e022f */
[----:B------:R-:W3:Y:S08]  /*4e70*/  LDC.64 R36, c[0x0][0xb28] ;  /* 0x0002ca00ff247b82 */ /* 0x000ef00000000a00 */
[----:B------:R-:W1:Y:S08]  /*4e80*/  LDC.64 R88, c[0x0][0x890] ;  /* 0x00022400ff587b82 */ /* 0x000e700000000a00 */
[----:B------:R-:W1:Y:S08]  /*4e90*/  LDC.64 R84, c[0x0][0x8b0] ;  /* 0x00022c00ff547b82 */ /* 0x000e700000000a00 */
[----:B------:R-:W1:Y:S08]  /*4ea0*/  LDC.64 R82, c[0x0][0x8a8] ;  /* 0x00022a00ff527b82 */ /* 0x000e700000000a00 */
[----:B--2-4-:R-:W1:Y:S02]  /*4eb0*/  LDC R102, c[0x0][0x374] ;  /* 0x0000dd00ff667b82 */ /* 0x014e640000000800 */
.L_x_113:
[C---:B------:R-:W-:Y:S02]  /*4ec0*/  LEA R0, R114.reuse, UR43, 0x3 ;  /* 0x0000002b72007c11 */ /* 0x040fe4000f8e18ff */
[----:B------:R-:W-:Y:S02]  /*4ed0*/  SHF.L.U32 R3, R109, 0x1f, RZ ;  /* 0x0000001f6d037819 */ /* 0x000fe400000006ff */
[----:B------:R-:W-:Y:S02]  /*4ee0*/  LEA R16, R114, UR43, 0x4 ;  /* 0x0000002b72107c11 */ /* 0x000fe4000f8e20ff */
[----:B--2---:R-:W2:Y:S02]  /*4ef0*/  SYNCS.PHASECHK.TRANS64.TRYWAIT P0, [R0+URZ+0x70], R3 ;  /* 0x00007003000075a7 */ /* 0x004ea400080011ff */
[----:B-12---:R-:W-:Y:S05]  /*4f00*/  @!P0 BRA `(.L_x_96) ;  /* 0x0000002000b48947 */ /* 0x006fea0003800000 */
.L_x_150:
[----:B------:R-:W4:Y:S01]  /*4f10*/  LDC.64 R12, c[0x0][0xb10] ;  /* 0x0002c400ff0c7b82 */ /* 0x000f220000000a00 */
[----:B------:R-:W3:Y:S01]  /*4f20*/  LDS.128 R16, [R16+0x100] ;  /* 0x0001000010107984 */ /* 0x000ee20000000c00 */
[----:B-1----:R-:W-:Y:S01]  /*4f30*/  ISETP.NE.AND P1, PT, R41, 0x1, PT ;  /* 0x000000012900780c */ /* 0x002fe20003f25270 */
[----:B--2---:R-:W-:Y:S01]  /*4f40*/  VIADD R0, R0, 0x80 ;  /* 0x0000008000007836 */ /* 0x004fe20000000000 */
[----:B------:R-:W-:Y:S04]  /*4f50*/  ISETP.GE.AND P0, PT, R40, 0x1, PT ;  /* 0x000000012800780c */ /* 0x000fe80003f06270 */
[----:B------:R-:W1:Y:S01]  /*4f60*/  LDC.64 R10, c[0x0][0xb18] ;  /* 0x0002c600ff0a7b82 */ /* 0x000e620000000a00 */
[----:B------:R-:W-:Y:S01]  /*4f70*/  PRMT R0, RZ, 0x654, R0 ;  /* 0x00000654ff007816 */ /* 0x000fe20000000000 */
[----:B------:R-:W-:Y:S01]  /*4f80*/  @!PT LDS RZ, [RZ] ;  /* 0x00000000fffff984 */ /* 0x000fe20000000800 */
[----:B------:R-:W-:Y:S01]  /*4f90*/  @!PT LDS RZ, [RZ] ;  /* 0x00000000fffff984 */ /* 0x000fe20000000800 */
[----:B------:R-:W-:Y:S01]  /*4fa0*/  @!PT LDS RZ, [RZ] ;  /* 0x00000000fffff984 */ /* 0x000fe20000000800 */
[----:B------:R-:W-:Y:S01]  /*4fb0*/  @!PT LDS RZ, [RZ] ;  /* 0x00000000fffff984 */ /* 0x000fe20000000800 */
[----:B------:R2:W-:Y:S06]  /*4fc0*/  MEMBAR.ALL.CTA ;  /* 0x0000000000007992 */ /* 0x0005ec0000008000 */
[----:B--2---:R-:W2:Y:S01]  /*4fd0*/  FENCE.VIEW.ASYNC.S ;  /* 0x00000000000073c6 */ /* 0x004ea20000000000 */
[----:B------:R-:W1:Y:S08]  /*4fe0*/  @!P1 LDC R14, c[0x0][0xb20] ;  /* 0x0002c800ff0e9b82 */ /* 0x000e700000000800 */
[----:B------:R-:W1:Y:S01]  /*4ff0*/  @!P1 LDC R9, c[0x0][0xb0c] ;  /* 0x0002c300ff099b82 */ /* 0x000e620000000800 */
[----:B--2---:R2:W-:Y:S01]  /*5000*/  SYNCS.ARRIVE.TRANS64.RED.A1T0 RZ, [R0+URZ], RZ ;  /* 0x000000ff00ff79a7 */ /* 0x0045e200081004ff */
[----:B---3--:R-:W-:Y:S04]  /*5010*/  LOP3.LUT P4, RZ, R18, 0x1, RZ, 0xc0, !PT ;  /* 0x0000000112ff7812 */ /* 0x008fe8000788c0ff */
[----:B------:R-:W-:Y:S09]  /*5020*/  P2R R112, PR, RZ, 0x10 ;  /* 0x00000010ff707803 */ /* 0x000ff20000000000 */
[----:B------:R-:W-:Y:S02]  /*5030*/  @P4 MOV R45, R16 ;  /* 0x00000010002d4202 */ /* 0x000fe40000000f00 */
[----:B------:R-:W-:Y:S01]  /*5040*/  @P4 LOP3.LUT R43, R17, 0xffff, RZ, 0xc0, !PT ;  /* 0x0000ffff112b4812 */ /* 0x000fe200078ec0ff */
[----:B--2-4-:R-:W-:Y:S06]  /*5050*/  @!P0 BRA `(.L_x_97) ;  /* 0x0000000000a48947 */ /* 0x014fec0003800000 */
[----:B------:R-:W-:Y:S01]  /*5060*/  IMAD.HI.U32 R21, R102, R39, RZ ;  /* 0x0000002766157227 */ /* 0x000fe200078e00ff */
[----:B------:R-:W-:Y:S02]  /*5070*/  ISETP.NE.AND P0, PT, R38, 0x1, PT ;  /* 0x000000012600780c */ /* 0x000fe40003f05270 */
[----:B------:R-:W-:Y:S01]  /*5080*/  ISETP.NE.AND P2, PT, R40, 0x1, PT ;  /* 0x000000012800780c */ /* 0x000fe20003f45270 */
[----:B------:R-:W-:Y:S01]  /*5090*/  IMAD.HI.U32 R20, R101, R90, RZ ;  /* 0x0000005a65147227 */ /* 0x000fe200078e00ff */
[----:B------:R-:W-:Y:S02]  /*50a0*/  SHF.R.U32.HI R21, RZ, R100, R21 ;  /* 0x00000064ff157219 */ /* 0x000fe40000011615 */
[----:B------:R-:W-:Y:S01]  /*50b0*/  ISETP.NE.AND P3, PT, R42, 0x1, PT ;  /* 0x000000012a00780c */ /* 0x000fe20003f65270 */
[----:B------:R-:W-:Y:S01]  /*50c0*/  IMAD.HI.U32 R24, R45, R90, RZ ;  /* 0x0000005a2d187227 */ /* 0x000fe200078e00ff */
[----:B------:R-:W-:Y:S02]  /*50d0*/  SHF.R.U32.HI R20, RZ, R91, R20 ;  /* 0x0000005bff147219 */ /* 0x000fe40000011614 */
[----:B------:R-:W-:Y:S01]  /*50e0*/  SEL R3, R102, R21, !P0 ;  /* 0x0000001566037207 */ /* 0x000fe20004000000 */
[----:B------:R-:W-:Y:S01]  /*50f0*/  IMAD.HI.U32 R21, R43, R39, RZ ;  /* 0x000000272b157227 */ /* 0x000fe200078e00ff */
[----:B------:R-:W-:Y:S02]  /*5100*/  SEL R7, R101, R20, !P3 ;  /* 0x0000001465077207 */ /* 0x000fe40005800000 */
[----:B------:R-:W-:Y:S01]  /*5110*/  SHF.R.U32.HI R24, RZ, R91, R24 ;  /* 0x0000005bff187219 */ /* 0x000fe20000011618 */
[-C--:B------:R-:W-:Y:S04]  /*5120*/  IMAD.HI.U32 R20, R3, R36.reuse, RZ ;  /* 0x0000002403147227 */ /* 0x080fe800078e00ff */
[----:B------:R-:W-:Y:S01]  /*5130*/  IMAD.HI.U32 R22, R7, R36, RZ ;  /* 0x0000002407167227 */ /* 0x000fe200078e00ff */
[-C--:B------:R-:W-:Y:S02]  /*5140*/  @P2 SHF.R.U32.HI R3, RZ, R37.reuse, R20 ;  /* 0x00000025ff032219 */ /* 0x080fe40000011614 */
[----:B------:R-:W-:Y:S02]  /*5150*/  SHF.R.U32.HI R20, RZ, R100, R21 ;  /* 0x00000064ff147219 */ /* 0x000fe40000011615 */
[----:B------:R-:W-:Y:S01]  /*5160*/  @P2 SHF.R.U32.HI R7, RZ, R37, R22 ;  /* 0x00000025ff072219 */ /* 0x000fe20000011616 */
[C---:B------:R-:W-:Y:S01]  /*5170*/  IMAD R2, R40.reuse, R3, RZ ;  /* 0x0000000328027224 */ /* 0x040fe200078e02ff */
[----:B------:R-:W-:Y:S02]  /*5180*/  SEL R5, R43, R20, !P0 ;  /* 0x000000142b057207 */ /* 0x000fe40004000000 */
[----:B------:R-:W-:Y:S01]  /*5190*/  SEL R3, R45, R24, !P3 ;  /* 0x000000182d037207 */ /* 0x000fe20005800000 */
[----:B------:R-:W-:Y:S01]  /*51a0*/  IMAD R4, R40, R7, RZ ;  /* 0x0000000728047224 */ /* 0x000fe200078e02ff */
[C---:B------:R-:W-:Y:S01]  /*51b0*/  ISETP.GE.AND P0, PT, R5.reuse, R2, PT ;  /* 0x000000020500720c */ /* 0x040fe20003f06270 */
[----:B------:R-:W-:Y:S03]  /*51c0*/  IMAD.HI.U32 R6, R5, R36, RZ ;  /* 0x0000002405067227 */ /* 0x000fe600078e00ff */
[----:B------:R-:W-:Y:S01]  /*51d0*/  ISETP.GE.OR P0, PT, R3, R4, P0 ;  /* 0x000000040300720c */ /* 0x000fe20000706670 */
[----:B------:R-:W-:Y:S01]  /*51e0*/  IMAD.MOV R4, RZ, RZ, -R3 ;  /* 0x000000ffff047224 */ /* 0x000fe200078e0a03 */
[-C--:B------:R-:W-:Y:S03]  /*51f0*/  SHF.R.U32.HI R6, RZ, R37.reuse, R6 ;  /* 0x00000025ff067219 */ /* 0x080fe60000011606 */
[----:B------:R-:W-:Y:S01]  /*5200*/  IMAD R45, R42, R4, R45 ;  /* 0x000000042a2d7224 */ /* 0x000fe200078e022d */
[----:B------:R-:W-:Y:S05]  /*5210*/  SEL R15, R5, R6, !P2 ;  /* 0x00000006050f7207 */ /* 0x000fea0005000000 */
[----:B------:R-:W-:Y:S02]  /*5220*/  IMAD.MOV R6, RZ, RZ, -R15 ;  /* 0x000000ffff067224 */ /* 0x000fe400078e0a0f */
[C---:B------:R-:W-:Y:S04]  /*5230*/  @!P0 IMAD.HI.U32 R2, R3.reuse, R36, RZ ;  /* 0x0000002403028227 */ /* 0x040fe800078e00ff */
[----:B------:R-:W-:Y:S01]  /*5240*/  IMAD R6, R40, R6, R5 ;  /* 0x0000000628067224 */ /* 0x000fe200078e0205 */
[----:B------:R-:W-:Y:S04]  /*5250*/  @!P0 SHF.R.U32.HI R2, RZ, R37, R2 ;  /* 0x00000025ff028219 */ /* 0x000fe80000011602 */
[----:B------:R-:W-:Y:S02]  /*5260*/  @!P0 SEL R0, R3, R2, !P2 ;  /* 0x0000000203008207 */ /* 0x000fe40005000000 */
[----:B------:R-:W-:Y:S02]  /*5270*/  IADD3 R2, PT, PT, -R5, RZ, RZ ;  /* 0x000000ff05027210 */ /* 0x000fe40007ffe1ff */
[----:B------:R-:W-:Y:S01]  /*5280*/  @!P0 IADD3 R8, PT, PT, R15, -R0, RZ ;  /* 0x800000000f088210 */ /* 0x000fe20007ffe0ff */
[----:B------:R-:W-:Y:S02]  /*5290*/  @!P0 IMAD R0, R7, R6, R0 ;  /* 0x0000000607008224 */ /* 0x000fe400078e0200 */
[----:B------:R-:W-:Y:S02]  /*52a0*/  IMAD R43, R38, R2, R43 ;  /* 0x00000002262b7224 */ /* 0x000fe400078e022b */
[----:B------:R-:W-:Y:S02]  /*52b0*/  @!P0 IMAD R5, R8, R40, R3 ;  /* 0x0000002808058224 */ /* 0x000fe400078e0203 */
[----:B------:R-:W-:Y:S04]  /*52c0*/  @!P0 IMAD.MOV.U32 R3, RZ, RZ, R0 ;  /* 0x000000ffff038224 */ /* 0x000fe800078e0000 */
[----:B------:R-:W-:Y:S02]  /*52d0*/  IMAD R45, R3, R42, R45 ;  /* 0x0000002a032d7224 */ /* 0x000fe400078e022d */
[----:B------:R-:W-:Y:S07]  /*52e0*/  IMAD R43, R5, R38, R43 ;  /* 0x00000026052b7224 */ /* 0x000fee00078e022b */
.L_x_97:
[----:B------:R-:W-:Y:S01]  /*52f0*/  @!P1 IMAD.HI.U32 R0, R45, R12, RZ ;  /* 0x0000000c2d009227 */ /* 0x000fe200078e00ff */
[----:B-1----:R-:W-:Y:S01]  /*5300*/  @!P1 ISETP.NE.AND P0, PT, R10, 0x1, PT ;  /* 0x000000010a00980c */ /* 0x002fe20003f05270 */
[----:B------:R-:W-:Y:S01]  /*5310*/  ULOP3.LUT UP0, URZ, UR42, 0x1b0, URZ, 0xc0, !UPT ;  /* 0x000001b02aff7892 */ /* 0x000fe2000f80c0ff */
[----:B------:R-:W-:Y:S01]  /*5320*/  @!P1 ISETP.NE.AND P2, PT, R9, 0x1, PT ;  /* 0x000000010900980c */ /* 0x000fe20003f45270 */
[----:B------:R-:W-:Y:S01]  /*5330*/  @!P1 IMAD.HI.U32 R3, R43, R11, RZ ;  /* 0x0000000b2b039227 */ /* 0x000fe200078e00ff */
[----:B------:R-:W-:Y:S02]  /*5340*/  @!P1 SHF.R.U32.HI R0, RZ, R13, R0 ;  /* 0x0000000dff009219 */ /* 0x000fe40000011600 */
[----:B------:R-:W-:Y:S01]  /*5350*/  @P4 SHF.R.U32.HI R107, RZ, 0x10, R17 ;  /* 0x00000010ff6b4819 */ /* 0x000fe20000011611 */
[----:B------:R-:W-:Y:S01]  /*5360*/  VIADD R114, R114, 0x1 ;  /* 0x0000000172727836 */ /* 0x000fe20000000000 */
[----:B------:R-:W-:Y:S02]  /*5370*/  @!P1 SHF.R.U32.HI R2, RZ, R14, R3 ;  /* 0x0000000eff029219 */ /* 0x000fe40000011603 */
[----:B------:R-:W-:Y:S02]  /*5380*/  @!P1 SEL R3, R45, R0, !P2 ;  /* 0x000000002d039207 */ /* 0x000fe40005000000 */
[----:B------:R-:W-:Y:S05]  /*5390*/  @!P1 SEL R2, R43, R2, !P0 ;  /* 0x000000022b029207 */ /* 0x000fea0004000000 */
[----:B------:R-:W-:Y:S02]  /*53a0*/  @!P1 IMAD.IADD R0, R2, 0x1, -R3 ;  /* 0x0000000102009824 */ /* 0x000fe400078e0a03 */
[----:B------:R-:W-:Y:S02]  /*53b0*/  @!P1 IMAD.IADD R2, R3, 0x1, -R2 ;  /* 0x0000000103029824 */ /* 0x000fe400078e0a02 */
[----:B------:R-:W-:Y:S02]  /*53c0*/  @!P1 IMAD R45, R0, R9, R45 ;  /* 0x00000009002d9224 */ /* 0x000fe400078e022d */
[----:B------:R-:W-:Y:S01]  /*53d0*/  @!P1 IMAD R43, R2, R10, R43 ;  /* 0x0000000a022b9224 */ /* 0x000fe200078e022b */
[----:B------:R-:W-:Y:S06]  /*53e0*/  BRA.U !UP0, `(.L_x_98) ;  /* 0x0000000108407547 */ /* 0x000fec000b800000 */
[----:B------:R-:W1:Y:S01]  /*53f0*/  LDCU.64 UR8, c[0x4][0x80] ;  /* 0x01001000ff0877ac */ /* 0x000e620008000a00 */
[----:B------:R-:W-:Y:S01]  /*5400*/  MOV R3, 0x0 ;  /* 0x0000000000037802 */ /* 0x000fe20000000f00 */
[----:B------:R-:W-:Y:S02]  /*5410*/  HFMA2 R12, -RZ, RZ, 0, 5.9604644775390625e-08 ;  /* 0x00000001ff0c7431 */ /* 0x000fe400000001ff */
[----:B------:R-:W-:Y:S02]  /*5420*/  IMAD.MOV.U32 R8, RZ, RZ, 0x70 ;  /* 0x00000070ff087424 */ /* 0x000fe400078e00ff */
[----:B------:R-:W-:Y:S01]  /*5430*/  IMAD.MOV.U32 R13, RZ, RZ, RZ ;  /* 0x000000ffff0d7224 */ /* 0x000fe200078e00ff */
[----:B------:R-:W2:Y:S01]  /*5440*/  LDCU.64 UR6, c[0x4][0x88] ;  /* 0x01001100ff0677ac */ /* 0x000ea20008000a00 */
[----:B------:R-:W3:Y:S01]  /*5450*/  LDC.64 R2, c[0x4][R3] ;  /* 0x0100000003027b82 */ /* 0x000ee20000000a00 */
[----:B------:R-:W4:Y:S01]  /*5460*/  LDCU.64 UR4, c[0x4][0x8] ;  /* 0x01000100ff0477ac */ /* 0x000f220008000a00 */
[----:B-1----:R-:W-:Y:S01]  /*5470*/  MOV R5, UR9 ;  /* 0x0000000900057c02 */ /* 0x002fe20008000f00 */
[----:B------:R-:W-:Y:S01]  /*5480*/  IMAD.U32 R4, RZ, RZ, UR8 ;  /* 0x00000008ff047e24 */ /* 0x000fe2000f8e00ff */
[----:B--2---:R-:W-:Y:S01]  /*5490*/  MOV R7, UR7 ;  /* 0x0000000700077c02 */ /* 0x004fe20008000f00 */
[----:B------:R-:W-:Y:S01]  /*54a0*/  IMAD.U32 R6, RZ, RZ, UR6 ;  /* 0x00000006ff067e24 */ /* 0x000fe2000f8e00ff */
[----:B----4-:R-:W-:Y:S01]  /*54b0*/  MOV R11, UR5 ;  /* 0x00000005000b7c02 */ /* 0x010fe20008000f00 */
[----:B------:R-:W-:Y:S02]  /*54c0*/  IMAD.U32 R10, RZ, RZ, UR4 ;  /* 0x00000004ff0a7e24 */ /* 0x000fe4000f8e00ff */
[----:B------:R-:W-:Y:S07]  /*54d0*/  LEPC R20, `(.L_x_98) ;  /* 0x000000001014794e */ /* 0x000fee0000000000 */
[----:B---3-5:R-:W-:Y:S05]  /*54e0*/  CALL.ABS.NOINC R2 ;  /* 0x0000000002007343 */ /* 0x028fea0003c00000 */
.L_x_98:
[----:B------:R-:W-:Y:S01]  /*54f0*/  LOP3.LUT P0, RZ, R111, 0x1b0, RZ, 0xc0, !PT ;  /* 0x000001b06fff7812 */ /* 0x000fe2000780c0ff */
[----:B------:R-:W-:Y:S11]  /*5500*/  BSSY.RECONVERGENT B6, `(.L_x_99) ;  /* 0x0000013000067945 */ /* 0x000ff60003800200 */
[----:B------:R-:W-:Y:S01]  /*5510*/  @!UPT UIADD3 URZ, UPT, UPT, URZ, URZ, URZ ;  /* 0x000000fffffff290 */ /* 0x000fe2000fffe0ff */
[----:B------:R-:W-:Y:S05]  /*5520*/  @!P0 BRA `(.L_x_100) ;  /* 0x0000000000408947 */ /* 0x000fea0003800000 */
        /* <DEDUP_REMOVED lines=16> */
.L_x_100:
[----:B------:R-:W-:Y:S05]  /*5630*/  BSYNC.RECONVERGENT B6 ;  /* 0x0000000000067941 */ /* 0x000fea0003800200 */
.L_x_99:
[----:B------:R-:W-:Y:S01]  /*5640*/  ISETP.NE.U32.AND P3, PT, R88, RZ, PT ;  /* 0x000000ff5800720c */ /* 0x000fe20003f65070 */
[----:B------:R-:W-:Y:S01]  /*5650*/  UISETP.NE.AND UP1, UPT, UR44, URZ, UPT ;  /* 0x000000ff2c00728c */ /* 0x000fe2000bf25270 */
[----:B------:R-:W-:Y:S02]  /*5660*/  ISETP.NE.U32.AND P4, PT, R84, RZ, PT ;  /* 0x000000ff5400720c */ /* 0x000fe40003f85070 */
[----:B------:R-:W-:Y:S02]  /*5670*/  ISETP.NE.AND.EX P3, PT, R89, RZ, PT, P3 ;  /* 0x000000ff5900720c */ /* 0x000fe40003f65330 */
[----:B------:R-:W-:Y:S02]  /*5680*/  PLOP3.LUT P1, PT, PT, PT, PT, 0x8, 0x80 ;  /* 0x000000000080781c */ /* 0x000fe40003f2e170 */
[----:B------:R-:W-:Y:S02]  /*5690*/  PLOP3.LUT P0, PT, PT, PT, UP1, 0x80, 0x8 ;  /* 0x000000000008781c */ /* 0x000fe40003f0f018 */
[----:B------:R-:W-:Y:S02]  /*56a0*/  ISETP.NE.AND.EX P4, PT, R85, RZ, PT, P4 ;  /* 0x000000ff5500720c */ /* 0x000fe40003f85340 */
[----:B------:R-:W1:Y:S09]  /*56b0*/  @UP1 LDCU.64 UR4, c[0x0][0x888] ;  /* 0x00011100ff0417ac */ /* 0x000e720008000a00 */
[----:B------:R-:W-:Y:S01]  /*56c0*/  @P0 PLOP3.LUT P1, PT, P3, PT, PT, 0x80, 0x8 ;  /* 0x000000000008081c */ /* 0x000fe20001f2f070 */
[----:B-1----:R-:W-:Y:S04]  /*56d0*/  @UP1 UISETP.NE.U32.AND UP0, UPT, UR4, URZ, UPT ;  /* 0x000000ff0400128c */ /* 0x002fe8000bf05070 */
[----:B------:R-:W-:Y:S04]  /*56e0*/  @UP1 UISETP.NE.AND.EX UP0, UPT, UR5, URZ, UPT, UP0 ;  /* 0x000000ff0500128c */ /* 0x000fe8000bf05300 */
[----:B------:R-:W-:Y:S01]  /*56f0*/  @UP1 USEL UR4, URZ, 0xffffffff, UP0 ;  /* 0xffffffffff041887 */ /* 0x000fe20008000000 */
[----:B------:R-:W-:Y:S11]  /*5700*/  @!P3 BRA `(.L_x_101) ;  /* 0x00000000002cb947 */ /* 0x000ff60003800000 */
[----:B------:R-:W-:Y:S01]  /*5710*/  ISETP.NE.U32.AND P2, PT, R86, RZ, PT ;  /* 0x000000ff5600720c */ /* 0x000fe20003f45070 */
[----:B------:R-:W-:Y:S03]  /*5720*/  IMAD.MOV.U32 R99, RZ, RZ, 0x1 ;  /* 0x00000001ff637424 */ /* 0x000fe600078e00ff */
[----:B------:R-:W-:Y:S11]  /*5730*/  ISETP.NE.AND.EX P2, PT, R87, RZ, PT, P2 ;  /* 0x000000ff5700720c */ /* 0x000ff60003f45320 */
[----:B------:R-:W-:Y:S02]  /*5740*/  @!UPT UIADD3 URZ, UPT, UPT, URZ, URZ, URZ ;  /* 0x000000fffffff290 */ /* 0x000fe4000fffe0ff */
[----:B------:R-:W1:Y:S01]  /*5750*/  @P2 LDC.64 R2, c[0x0][0x888] ;  /* 0x00022200ff022b82 */ /* 0x000e620000000a00 */
[----:B------:R-:W-:Y:S04]  /*5760*/  @P2 IMAD R0, R88, UR36, RZ ;  /* 0x0000002458002c24 */ /* 0x000fe8000f8e02ff */
[----:B-1----:R-:W-:Y:S04]  /*5770*/  @P2 IMAD.WIDE R2, R0, 0x4, R2 ;  /* 0x0000000400022825 */ /* 0x002fe800078e0202 */
[----:B------:R-:W-:Y:S01]  /*5780*/  HFMA2 R0, -RZ, RZ, 0, 5.9604644775390625e-08 ;  /* 0x00000001ff007431 */ /* 0x000fe200000001ff */
[----:B-----5:R1:W5:Y:S04]  /*5790*/  @P2 LDG.E R48, desc[UR40][R2.64] ;  /* 0x0000002802302981 */ /* 0x020368000c1e1900 */
[----:B------:R-:W-:Y:S01]  /*57a0*/  @!P2 PRMT R99, R0, 0x7610, R99 ;  /* 0x000076100063a816 */ /* 0x000fe20000000063 */
[----:B-1----:R-:W2:Y:S06]  /*57b0*/  @!P2 LDC R48, c[0x0][0x880] ;  /* 0x00022000ff30ab82 */ /* 0x002eac0000000800 */
.L_x_101:
[----:B------:R-:W-:Y:S05]  /*57c0*/  @!P4 BRA `(.L_x_102) ;  /* 0x000000000020c947 */ /* 0x000fea0003800000 */
[----:B------:R-:W-:Y:S04]  /*57d0*/  ISETP.NE.U32.AND P2, PT, R82, RZ, PT ;  /* 0x000000ff5200720c */ /* 0x000fe80003f45070 */
[----:B------:R-:W-:Y:S11]  /*57e0*/  ISETP.NE.AND.EX P2, PT, R83, RZ, PT, P2 ;  /* 0x000000ff5300720c */ /* 0x000ff60003f45320 */
[----:B------:R-:W-:Y:S02]  /*57f0*/  @!UPT UIADD3 URZ, UPT, UPT, URZ, URZ, URZ ;  /* 0x000000fffffff290 */ /* 0x000fe4000fffe0ff */
[----:B------:R-:W1:Y:S01]  /*5800*/  @P2 LDC.64 R2, c[0x0][0x8a8] ;  /* 0x00022a00ff022b82 */ /* 0x000e620000000a00 */
[----:B------:R-:W-:Y:S04]  /*5810*/  @P2 IMAD R0, R84, UR36, RZ ;  /* 0x0000002454002c24 */ /* 0x000fe8000f8e02ff */
[----:B-1----:R-:W-:Y:S05]  /*5820*/  @P2 IMAD.WIDE R2, R0, 0x4, R2 ;  /* 0x0000000400022825 */ /* 0x002fea00078e0202 */
[----:B-----5:R1:W5:Y:S02]  /*5830*/  @P2 LDG.E R46, desc[UR40][R2.64] ;  /* 0x00000028022e2981 */ /* 0x020364000c1e1900 */
[----:B-1----:R-:W3:Y:S02]  /*5840*/  @!P2 LDC R46, c[0x0][0x8a0] ;  /* 0x00022800ff2eab82 */ /* 0x002ee40000000800 */
.L_x_102:
[----:B--2--5:R-:W-:Y:S01]  /*5850*/  @P0 ISETP.NE.AND P4, PT, R48, RZ, PT ;  /* 0x000000ff3000020c */ /* 0x024fe20003f85270 */
[----:B------:R-:W-:Y:S01]  /*5860*/  IMAD.U32 R0, RZ, RZ, UR4 ;  /* 0x00000004ff007e24 */ /* 0x000fe2000f8e00ff */
[----:B------:R-:W-:Y:S01]  /*5870*/  @P0 LOP3.LUT P2, RZ, R99, 0xff, RZ, 0xc0, !PT ;  /* 0x000000ff63ff0812 */ /* 0x000fe2000784c0ff */
[----:B------:R-:W-:Y:S01]  /*5880*/  BSSY B1, `(.L_x_103) ;  /* 0x0000034000017945 */ /* 0x000fe20003800000 */
[----:B------:R-:W-:Y:S01]  /*5890*/  @P0 SEL R3, RZ, 0xffffffff, P4 ;  /* 0xffffffffff030807 */ /* 0x000fe20002000000 */
[C---:B------:R-:W-:Y:S01]  /*58a0*/  IMAD R32, R44.reuse, 0x20, R47 ;  /* 0x000000202c207824 */ /* 0x040fe200078e022f */
[----:B------:R-:W-:Y:S02]  /*58b0*/  LEA R113, R44, UR43, 0x3 ;  /* 0x0000002b2c717c11 */ /* 0x000fe4000f8e18ff */
[----:B------:R-:W-:Y:S02]  /*58c0*/  CS2R R58, SRZ ;  /* 0x00000000003a7805 */ /* 0x000fe4000001ff00 */
[----:B------:R-:W-:Y:S02]  /*58d0*/  @P1 SEL R3, R0, R3, !P2 ;  /* 0x0000000300031207 */ /* 0x000fe40005000000 */
[----:B------:R-:W-:Y:S02]  /*58e0*/  CS2R R56, SRZ ;  /* 0x0000000000387805 */ /* 0x000fe4000001ff00 */
[----:B------:R-:W-:Y:S02]  /*58f0*/  SHF.L.U32 R2, R110, 0x1f, RZ ;  /* 0x0000001f6e027819 */ /* 0x000fe400000006ff */
[----:B------:R-:W-:Y:S02]  /*5900*/  CS2R R54, SRZ ;  /* 0x0000000000367805 */ /* 0x000fe4000001ff00 */
[----:B------:R-:W-:Y:S02]  /*5910*/  @P0 LOP3.LUT R3, R3, 0x1, RZ, 0xc0, !PT ;  /* 0x0000000103030812 */ /* 0x000fe400078ec0ff */
[----:B------:R-:W-:Y:S02]  /*5920*/  CS2R R52, SRZ ;  /* 0x0000000000347805 */ /* 0x000fe4000001ff00 */
[----:B------:R-:W-:Y:S02]  /*5930*/  PLOP3.LUT P5, PT, PT, PT, PT, 0x8, 0x80 ;  /* 0x000000000080781c */ /* 0x000fe40003fae170 */
[----:B------:R-:W-:Y:S11]  /*5940*/  ISETP.NE.U32.OR P1, PT, R3, 0x1, !P0 ;  /* 0x000000010300780c */ /* 0x000ff60004725470 */
[----:B------:R-:W-:Y:S02]  /*5950*/  @!UPT UIADD3 URZ, UPT, UPT, URZ, URZ, URZ ;  /* 0x000000fffffff290 */ /* 0x000fe4000fffe0ff */
[----:B------:R-:W-:Y:S04]  /*5960*/  @P1 SHF.L.U32 R4, R108, 0x1f, RZ ;  /* 0x0000001f6c041819 */ /* 0x000fe800000006ff */
[----:B------:R-:W1:Y:S01]  /*5970*/  @P1 SYNCS.PHASECHK.TRANS64.TRYWAIT P0, [UR43+0x50], R4 ;  /* 0x00005004ff0015a7 */ /* 0x000e62000800112b */
[----:B------:R2:W4:Y:S01]  /*5980*/  SYNCS.PHASECHK.TRANS64.TRYWAIT P4, [R113+URZ+0x90], R2 ;  /* 0x00009002710075a7 */ /* 0x00052200080811ff */
[----:B-1----:R-:W-:Y:S01]  /*5990*/  @P1 PLOP3.LUT P5, PT, P0, PT, PT, 0x8, 0x80 ;  /* 0x000000000080181c */ /* 0x002fe200007ae170 */
[----:B------:R-:W-:Y:S01]  /*59a0*/  @!UPT UIADD3 URZ, UPT, UPT, URZ, URZ, URZ ;  /* 0x000000fffffff290 */ /* 0x000fe2000fffe0ff */
[----:B--2-4-:R-:W-:Y:S11]  /*59b0*/  @!P1 BRA `(.L_x_104) ;  /* 0x0000000000809947 */ /* 0x014ff60003800000 */
[----:B------:R-:W-:Y:S01]  /*59c0*/  ISETP.NE.U32.AND P0, PT, RZ, UR38, PT ;  /* 0x00000026ff007c0c */ /* 0x000fe2000bf05070 */
[----:B------:R-:W-:Y:S01]  /*59d0*/  BSSY B0, `(.L_x_105) ;  /* 0x0000012000007945 */ /* 0x000fe20003800000 */
[----:B------:R-:W-:Y:S02]  /*59e0*/  ISETP.NE.AND P2, PT, R48, RZ, PT ;  /* 0x000000ff3000720c */ /* 0x000fe40003f45270 */
[----:B------:R-:W-:Y:S02]  /*59f0*/  CS2R R54, SRZ ;  /* 0x0000000000367805 */ /* 0x000fe4000001ff00 */
[----:B------:R-:W-:Y:S02]  /*5a00*/  ISETP.NE.AND.EX P0, PT, RZ, UR39, PT, P0 ;  /* 0x00000027ff007c0c */ /* 0x000fe4000bf05300 */
[----:B------:R-:W-:Y:S02]  /*5a10*/  CS2R R52, SRZ ;  /* 0x0000000000347805 */ /* 0x000fe4000001ff00 */
[----:B------:R-:W-:Y:S02]  /*5a20*/  LOP3.LUT P1, RZ, R99, 0xff, RZ, 0xc0, !PT ;  /* 0x000000ff63ff7812 */ /* 0x000fe4000782c0ff */
[----:B------:R-:W-:Y:S02]  /*5a30*/  CS2R R58, SRZ ;  /* 0x00000000003a7805 */ /* 0x000fe4000001ff00 */
[----:B------:R-:W-:Y:S02]  /*5a40*/  SEL R0, RZ, 0xffffffff, P2 ;  /* 0xffffffffff007807 */ /* 0x000fe40001000000 */
[----:B------:R-:W-:Y:S02]  /*5a50*/  CS2R R56, SRZ ;  /* 0x0000000000387805 */ /* 0x000fe4000001ff00 */
[----:B------:R-:W-:Y:S04]  /*5a60*/  SEL R3, RZ, 0xffffffff, P0 ;  /* 0xffffffffff037807 */ /* 0x000fe80000000000 */
[----:B------:R-:W-:Y:S04]  /*5a70*/  @P3 SEL R0, R3, R0, !P1 ;  /* 0x0000000003003207 */ /* 0x000fe80004800000 */
[----:B------:R-:W-:Y:S04]  /*5a80*/  LOP3.LUT R0, R0, 0x1, RZ, 0xc0, !PT ;  /* 0x0000000100007812 */ /* 0x000fe800078ec0ff */
[----:B------:R-:W-:Y:S01]  /*5a90*/  ISETP.NE.U32.AND P0, PT, R0, 0x1, PT ;  /* 0x000000010000780c */ /* 0x000fe20003f05070 */
[----:B------:R-:W-:Y:S01]  /*5aa0*/  @!UPT UIADD3 URZ, UPT, UPT, URZ, URZ, URZ ;  /* 0x000000fffffff290 */ /* 0x000fe2000fffe0ff */
[----:B------:R-:W-:Y:S11]  /*5ab0*/  @!P5 BRA `(.L_x_106) ;  /* 0x00000000000cd947 */ /* 0x000ff60003800000 */
[----:B------:R-:W-:Y:S04]  /*5ac0*/  SHF.L.U32 R3, R108, 0x1f, RZ ;  /* 0x0000001f6c037819 */ /* 0x000fe800000006ff */
[----:B------:R-:W1:Y:S02]  /*5ad0*/  SYNCS.PHASECHK.TRANS64.TRYWAIT P1, [UR43+0x50], R3 ;  /* 0x00005003ff0075a7 */ /* 0x000e64000802112b */
[----:B-1----:R-:W-:Y:S05]  /*5ae0*/  @!P1 BRA `(.L_x_107) ;  /* 0x0000001400d09947 */ /* 0x002fea0003800000 */
.L_x_106:
[----:B------:R-:W-:Y:S05]  /*5af0*/  BSYNC B0 ;  /* 0x0000000000007941 */ /* 0x000fea0003800000 */
.L_x_105:
[----:B------:R2:W4:Y:S01]  /*5b00*/  @P0 LDS.128 R52, [R105+UR43+0x200] ;  /* 0x0002002b69340984 */ /* 0x0005220008000c00 */
[----:B------:R-:W-:Y:S01]  /*5b10*/  UIADD3 UR4, UPT, UPT, UR43, 0x58, URZ ;  /* 0x000000582b047890 */ /* 0x000fe2000fffe0ff */
[----:B------:R-:W-:Y:S02]  /*5b20*/  LOP3.LUT R108, R108, 0x1, RZ, 0x3c, !PT ;  /* 0x000000016c6c7812 */ /* 0x000fe400078e3cff */
[----:B------:R2:W1:Y:S01]  /*5b30*/  @P0 LDS.128 R56, [R104+0x10] ;  /* 0x0000100068380984 */ /* 0x0004620000000c00 */
[----:B------:R-:W-:Y:S01]  /*5b40*/  UPRMT UR4, UR37, 0x654, UR4 ;  /* 0x0000065425047896 */ /* 0x000fe20008000004 */
[----:B------:R-:W-:Y:S01]  /*5b50*/  @!PT LDS RZ, [RZ] ;  /* 0x00000000fffff984 */ /* 0x000fe20000000800 */
[----:B------:R-:W-:Y:S01]  /*5b60*/  @!PT LDS RZ, [RZ] ;  /* 0x00000000fffff984 */ /* 0x000fe20000000800 */
[----:B------:R-:W-:Y:S01]  /*5b70*/  @!PT LDS RZ, [RZ] ;  /* 0x00000000fffff984 */ /* 0x000fe20000000800 */
[----:B------:R-:W-:Y:S01]  /*5b80*/  @!PT LDS RZ, [RZ] ;  /* 0x00000000fffff984 */ /* 0x000fe20000000800 */
[----:B------:R5:W-:Y:S06]  /*5b90*/  MEMBAR.ALL.CTA ;  /* 0x0000000000007992 */ /* 0x000bec0000008000 */
[----:B-----5:R-:W5:Y:S02]  /*5ba0*/  FENCE.VIEW.ASYNC.S ;  /* 0x00000000000073c6 */ /* 0x020f640000000000 */
[----:B-----5:R-:W-:Y:S03]  /*5bb0*/  SYNCS.ARRIVE.TRANS64.RED.A1T0 RZ, [UR4], RZ ;  /* 0x000000ffffff79a7 */ /* 0x020fe60008100404 */
.L_x_104:
[----:B------:R-:W-:Y:S05]  /*5bc0*/  BSYNC B1 ;  /* 0x0000000000017941 */ /* 0x000fea0003800000 */
.L_x_103:
[----:B-1----:R-:W-:Y:S04]  /*5bd0*/  SHF.R.U32.HI R3, RZ, 0x15, R32 ;  /* 0x00000015ff037819 */ /* 0x002fe80000011620 */
[----:B------:R-:W-:Y:S01]  /*5be0*/  LOP3.LUT P0, RZ, R3, 0x3, R106, 0x48, !PT ;  /* 0x0000000303ff7812 */ /* 0x000fe2000780486a */
[----:B------:R-:W-:Y:S01]  /*5bf0*/  @!UPT UIADD3 URZ, UPT, UPT, URZ, URZ, URZ ;  /* 0x000000fffffff290 */ /* 0x000fe2000fffe0ff */
[----:B------:R-:W-:Y:S11]  /*5c00*/  @P4 BRA `(.L_x_108) ;  /* 0x0000000000084947 */ /* 0x000ff60003800000 */
[----:B------:R-:W1:Y:S02]  /*5c10*/  SYNCS.PHASECHK.TRANS64.TRYWAIT P1, [R113+URZ+0x90], R2 ;  /* 0x00009002710075a7 */ /* 0x000e6400080211ff */
[----:B-1----:R-:W-:Y:S05]  /*5c20*/  @!P1 BRA `(.L_x_109) ;  /* 0x0000001400989947 */ /* 0x002fea0003800000 */
.L_x_108:
[----:B------:R-:W-:Y:S05]  /*5c30*/  @!P0 BRA `(.L_x_110) ;  /* 0x0000000000408947 */ /* 0x000fea0003800000 */
[----:B------:R-:W1:Y:S01]  /*5c40*/  LDCU.64 UR8, c[0x4][0x70] ;  /* 0x01000e00ff0877ac */ /* 0x000e620008000a00 */
[----:B------:R-:W-:Y:S01]  /*5c50*/  MOV R3, 0x0 ;  /* 0x0000000000037802 */ /* 0x000fe20000000f00 */
[----:B------:R-:W-:Y:S02]  /*5c60*/  HFMA2 R12, -RZ, RZ, 0, 5.9604644775390625e-08 ;  /* 0x00000001ff0c7431 */ /* 0x000fe400000001ff */
[----:B------:R-:W-:Y:S02]  /*5c70*/  IMAD.MOV.U32 R8, RZ, RZ, 0x192 ;  /* 0x00000192ff087424 */ /* 0x000fe400078e00ff */
[----:B------:R-:W-:Y:S01]  /*5c80*/  IMAD.MOV.U32 R13, RZ, RZ, RZ ;  /* 0x000000ffff0d7224 */ /* 0x000fe200078e00ff */
[----:B------:R-:W5:Y:S01]  /*5c90*/  LDCU.64 UR6, c[0x4][0x78] ;  /* 0x01000f00ff0677ac */ /* 0x000f620008000a00 */
[----:B------:R-:W2:Y:S01]  /*5ca0*/  LDC.64 R2, c[0x4][R3] ;  /* 0x0100000003027b82 */ /* 0x000ea20000000a00 */
[----:B------:R-:W3:Y:S01]  /*5cb0*/  LDCU.64 UR4, c[0x4][0x10] ;  /* 0x01000200ff0477ac */ /* 0x000ee20008000a00 */
[----:B-1----:R-:W-:Y:S01]  /*5cc0*/  MOV R5, UR9 ;  /* 0x0000000900057c02 */ /* 0x002fe20008000f00 */
[----:B------:R-:W-:Y:S01]  /*5cd0*/  IMAD.U32 R4, RZ, RZ, UR8 ;  /* 0x00000008ff047e24 */ /* 0x000fe2000f8e00ff */
[----:B-----5:R-:W-:Y:S01]  /*5ce0*/  MOV R7, UR7 ;  /* 0x0000000700077c02 */ /* 0x020fe20008000f00 */
[----:B------:R-:W-:Y:S01]  /*5cf0*/  IMAD.U32 R6, RZ, RZ, UR6 ;  /* 0x00000006ff067e24 */ /* 0x000fe2000f8e00ff */
[----:B---3--:R-:W-:Y:S01]  /*5d00*/  MOV R11, UR5 ;  /* 0x00000005000b7c02 */ /* 0x008fe20008000f00 */
[----:B------:R-:W-:Y:S02]  /*5d10*/  IMAD.U32 R10, RZ, RZ, UR4 ;  /* 0x00000004ff0a7e24 */ /* 0x000fe4000f8e00ff */
[----:B------:R-:W-:Y:S07]  /*5d20*/  LEPC R20, `(.L_x_110) ;  /* 0x000000001014794e */ /* 0x000fee0000000000 */
[----:B--2-4-:R-:W-:Y:S05]  /*5d30*/  CALL.ABS.NOINC R2 ;  /* 0x0000000002007343 */ /* 0x014fea0003c00000 */
.L_x_110:
[----:B------:R-:W-:Y:S01]  /*5d40*/  LOP3.LUT P0, RZ, R103, 0x60, RZ, 0xc0, !PT ;  /* 0x0000006067ff7812 */ /* 0x000fe2000780c0ff */
[----:B------:R-:W-:Y:S05]  /*5d50*/  WARPSYNC.ALL ;  /* 0x0000000000007948 */ /* 0x000fea0003800000 */
[----:B------:R-:W-:Y:S01]  /*5d60*/  R2UR UR4, R32 ;  /* 0x00000000200472ca */ /* 0x000fe200000e0000 */
[----:B----4-:R-:W-:Y:S01]  /*5d70*/  IMAD.U32 R75, R54, 0x10000, RZ ;  /* 0x00010000364b7824 */ /* 0x010fe200078e00ff */
[----:B------:R-:W-:Y:S01]  /*5d80*/  SHF.L.U32 R51, R52, 0x10, RZ ;  /* 0x0000001034337819 */ /* 0x000fe200000006ff */
[----:B------:R-:W-:Y:S01]  /*5d90*/  IMAD.U32 R74, R56, 0x10000, RZ ;  /* 0x00010000384a7824 */ /* 0x000fe200078e00ff */
[----:B------:R-:W-:Y:S01]  /*5da0*/  PRMT R49, R52, 0x8880, RZ ;  /* 0x0000888034317816 */ /* 0x000fe200000000ff */
[----:B------:R-:W-:Y:S01]  /*5db0*/  IMAD.U32 R64, R58, 0x10000, RZ ;  /* 0x000100003a407824 */ /* 0x000fe200078e00ff */
[----:B------:R-:W-:Y:S01]  /*5dc0*/  SHF.L.U32 R50, R52, 0x8, RZ ;  /* 0x0000000834327819 */ /* 0x000fe200000006ff */
[----:B------:R-:W-:Y:S01]  /*5dd0*/  BSSY.RECONVERGENT B0, `(.L_x_111) ;  /* 0x000009f000007945 */ /* 0x000fe20003800200 */
[----:B------:R-:W-:Y:S02]  /*5de0*/  SHF.R.S32.HI R51, RZ, 0x18, R51 ;  /* 0x00000018ff337819 */ /* 0x000fe40000011433 */
[----:B------:R-:W-:Y:S02]  /*5df0*/  PRMT R80, R53, 0x8880, RZ ;  /* 0x0000888035507816 */ /* 0x000fe400000000ff */
[----:B------:R-:W-:Y:S01]  /*5e00*/  SHF.R.S32.HI R50, RZ, 0x18, R50 ;  /* 0x00000018ff327819 */ /* 0x000fe20000011432 */
[----:B------:R-:W1:Y:S01]  /*5e10*/  LDTM.x32 R4, tmem[UR4] ;  /* 0x00000004000479ee */ /* 0x000e6200082c0000 */
[----:B------:R-:W-:Y:S01]  /*5e20*/  NOP ;  /* 0x0000000000007918 */ /* 0x000fe20000000000 */
[----:B------:R-:W-:Y:S02]  /*5e30*/  IADD3 R113, PT, PT, R113, 0xb0, RZ ;  /* 0x000000b071717810 */ /* 0x000fe40007ffe0ff */
[----:B------:R-:W-:Y:S02]  /*5e40*/  SHF.R.S32.HI R52, RZ, 0x18, R52 ;  /* 0x00000018ff347819 */ /* 0x000fe40000011434 */
[----:B------:R-:W-:Y:S02]  /*5e50*/  LOP3.LUT R113, R113, 0xfefffff8, RZ, 0xc0, !PT ;  /* 0xfefffff871717812 */ /* 0x000fe400078ec0ff */
[----:B------:R-:W-:Y:S02]  /*5e60*/  SHF.L.U32 R79, R53, 0x10, RZ ;  /* 0x00000010354f7819 */ /* 0x000fe400000006ff */
[----:B-1----:R1:W-:Y:S01]  /*5e70*/  SYNCS.ARRIVE.TRANS64.RED.A1T0 RZ, [R113+URZ], RZ ;  /* 0x000000ff71ff79a7 */ /* 0x0023e200081004ff */
[----:B------:R-:W-:Y:S02]  /*5e80*/  PRMT R77, R54, 0x8880, RZ ;  /* 0x00008880364d7816 */ /* 0x000fe400000000ff */
[C---:B------:R-:W-:Y:S02]  /*5e90*/  PRMT R71, R55.reuse, 0x8880, RZ ;  /* 0x0000888037477816 */ /* 0x040fe400000000ff */
[----:B------:R-:W-:Y:S02]  /*5ea0*/  SHF.L.U32 R70, R55, 0x10, RZ ;  /* 0x0000001037467819 */ /* 0x000fe400000006ff */
[----:B------:R-:W-:Y:S02]  /*5eb0*/  PRMT R76, R56, 0x8880, RZ ;  /* 0x00008880384c7816 */ /* 0x000fe400000000ff */
[C---:B------:R-:W-:Y:S02]  /*5ec0*/  PRMT R68, R57.reuse, 0x8880, RZ ;  /* 0x0000888039447816 */ /* 0x040fe400000000ff */
[----:B------:R-:W-:Y:S02]  /*5ed0*/  SHF.L.U32 R67, R57, 0x10, RZ ;  /* 0x0000001039437819 */ /* 0x000fe400000006ff */
[----:B------:R-:W-:Y:S01]  /*5ee0*/  PRMT R65, R58, 0x8880, RZ ;  /* 0x000088803a417816 */ /* 0x000fe200000000ff */
[C---:B---3--:R-:W-:Y:S01]  /*5ef0*/  IMAD R0, R46.reuse, R4, RZ ;  /* 0x000000042e007224 */ /* 0x048fe200078e02ff */
[C---:B------:R-:W-:Y:S01]  /*5f00*/  PRMT R62, R59.reuse, 0x8880, RZ ;  /* 0x000088803b3e7816 */ /* 0x040fe200000000ff */
[C---:B------:R-:W-:Y:S01]  /*5f10*/  IMAD R2, R46.reuse, R5, RZ ;  /* 0x000000052e027224 */ /* 0x040fe200078e02ff */
[----:B------:R-:W-:Y:S01]  /*5f20*/  SHF.L.U32 R61, R59, 0x10, RZ ;  /* 0x000000103b3d7819 */ /* 0x000fe200000006ff */
[C---:B------:R-:W-:Y:S01]  /*5f30*/  IMAD R3, R46.reuse, R6, RZ ;  /* 0x000000062e037224 */ /* 0x040fe200078e02ff */
[----:B------:R-:W-:Y:S01]  /*5f40*/  SHF.L.U32 R78, R53, 0x8, RZ ;  /* 0x00000008354e7819 */ /* 0x000fe200000006ff */
[-C--:B------:R-:W-:Y:S01]  /*5f50*/  IMAD R0, R49, R48.reuse, R0 ;  /* 0x0000003031007224 */ /* 0x080fe200078e0200 */
[----:B------:R-:W-:Y:S01]  /*5f60*/  SHF.R.S32.HI R53, RZ, 0x18, R53 ;  /* 0x00000018ff357819 */ /* 0x000fe20000011435 */
[----:B------:R-:W-:Y:S01]  /*5f70*/  IMAD R7, R46, R7, RZ ;  /* 0x000000072e077224 */ /* 0x000fe200078e02ff */
[----:B------:R-:W-:Y:S01]  /*5f80*/  SHF.L.U32 R72, R54, 0x8, RZ ;  /* 0x0000000836487819 */ /* 0x000fe200000006ff */
[-C--:B------:R-:W-:Y:S01]  /*5f90*/  IMAD R2, R51, R48.reuse, R2 ;  /* 0x0000003033027224 */ /* 0x080fe200078e0202 */
[----:B------:R-:W-:Y:S01]  /*5fa0*/  SHF.R.S32.HI R51, RZ, 0x18, R78 ;  /* 0x00000018ff337819 */ /* 0x000fe2000001144e */
[----:B------:R-:W-:Y:S01]  /*5fb0*/  IMAD R3, R50, R48, R3 ;  /* 0x0000003032037224 */ /* 0x000fe200078e0203 */
[----:B------:R-:W-:Y:S01]  /*5fc0*/  SHF.R.S32.HI R50, RZ, 0x18, R79 ;  /* 0x00000018ff327819 */ /* 0x000fe2000001144f */
[----:B------:R-:W-:Y:S01]  /*5fd0*/  IMAD.MOV.U32 R49, RZ, RZ, R80 ;  /* 0x000000ffff317224 */ /* 0x000fe200078e0050 */
[----:B------:R-:W-:Y:S01]  /*5fe0*/  SHF.R.S32.HI R54, RZ, 0x18, R54 ;  /* 0x00000018ff367819 */ /* 0x000fe20000011436 */
[----:B------:R-:W-:Y:S01]  /*5ff0*/  IMAD R8, R46, R8, RZ ;  /* 0x000000082e087224 */ /* 0x000fe200078e02ff */
[----:B------:R-:W-:Y:S01]  /*6000*/  SHF.L.U32 R69, R55, 0x8, RZ ;  /* 0x0000000837457819 */ /* 0x000fe200000006ff */
[----:B------:R-:W-:Y:S01]  /*6010*/  IMAD R7, R52, R48, R7 ;  /* 0x0000003034077224 */ /* 0x000fe200078e0207 */
[----:B------:R-:W-:Y:S01]  /*6020*/  SHF.R.S32.HI R55, RZ, 0x18, R55 ;  /* 0x00000018ff377819 */ /* 0x000fe20000011437 */
[C---:B------:R-:W-:Y:S01]  /*6030*/  IMAD R9, R46.reuse, R9, RZ ;  /* 0x000000092e097224 */ /* 0x040fe200078e02ff */
[----:B------:R-:W-:Y:S01]  /*6040*/  SHF.R.S32.HI R52, RZ, 0x18, R56 ;  /* 0x00000018ff347819 */ /* 0x000fe20000011438 */
[C---:B------:R-:W-:Y:S01]  /*6050*/  IMAD R10, R46.reuse, R10, RZ ;  /* 0x0000000a2e0a7224 */ /* 0x040fe200078e02ff */
[----:B------:R-:W-:Y:S01]  /*6060*/  I2IP.S8.S32.SAT R93, R7, R3, RZ ;  /* 0x00000003075d7239 */ /* 0x000fe200000014ff */
[----:B------:R-:W-:Y:S01]  /*6070*/  IMAD R8, R49, R48, R8 ;  /* 0x0000003031087224 */ /* 0x000fe200078e0208 */
[----:B------:R-:W-:Y:S01]  /*6080*/  MOV R49, R77 ;  /* 0x0000004d00317202 */ /* 0x000fe20000000f00 */
[----:B------:R-:W-:Y:S01]  /*6090*/  IMAD R11, R46, R11, RZ ;  /* 0x0000000b2e0b7224 */ /* 0x000fe200078e02ff */
[----:B------:R-:W-:Y:S01]  /*60a0*/  I2IP.S8.S32.SAT R92, R2, R0, R93 ;  /* 0x00000000025c7239 */ /* 0x000fe2000000145d */
[-C--:B------:R-:W-:Y:S01]  /*60b0*/  IMAD R9, R50, R48.reuse, R9 ;  /* 0x0000003032097224 */ /* 0x080fe200078e0209 */
[----:B------:R-:W-:Y:S01]  /*60c0*/  SHF.R.S32.HI R50, RZ, 0x18, R75 ;  /* 0x00000018ff327819 */ /* 0x000fe2000001144b */
[----:B------:R-:W-:Y:S01]  /*60d0*/  IMAD R10, R51, R48, R10 ;  /* 0x00000030330a7224 */ /* 0x000fe200078e020a */
[----:B------:R-:W-:Y:S01]  /*60e0*/  MOV R51, R71 ;  /* 0x0000004700337202 */ /* 0x000fe20000000f00 */
[----:B------:R-:W-:Y:S01]  /*60f0*/  IMAD R4, R46, R12, RZ ;  /* 0x0000000c2e047224 */ /* 0x000fe200078e02ff */
[----:B------:R-:W-:Y:S01]  /*6100*/  SHF.L.U32 R73, R56, 0x8, RZ ;  /* 0x0000000838497819 */ /* 0x000fe200000006ff */
[-C--:B------:R-:W-:Y:S01]  /*6110*/  IMAD R11, R53, R48.reuse, R11 ;  /* 0x00000030350b7224 */ /* 0x080fe200078e020b */
[----:B------:R-:W-:Y:S01]  /*6120*/  SHF.R.S32.HI R53, RZ, 0x18, R69 ;  /* 0x00000018ff357819 */ /* 0x000fe20000011445 */
[C---:B------:R-:W-:Y:S01]  /*6130*/  IMAD R5, R46.reuse, R13, RZ ;  /* 0x0000000d2e057224 */ /* 0x040fe200078e02ff */
[----:B------:R-:W-:Y:S01]  /*6140*/  SHF.R.S32.HI R56, RZ, 0x18, R57 ;  /* 0x00000018ff387819 */ /* 0x000fe20000011439 */
[----:B------:R-:W-:Y:S01]  /*6150*/  IMAD R4, R49, R48, R4 ;  /* 0x0000003031047224 */ /* 0x000fe200078e0204 */
[----:B------:R-:W-:Y:S01]  /*6160*/  SHF.R.S32.HI R49, RZ, 0x18, R72 ;  /* 0x00000018ff317819 */ /* 0x000fe20000011448 */
[C---:B------:R-:W-:Y:S01]  /*6170*/  IMAD R6, R46.reuse, R14, RZ ;  /* 0x0000000e2e067224 */ /* 0x040fe200078e02ff */
[----:B------:R-:W-:Y:S01]  /*6180*/  I2IP.S8.S32.SAT R94, R11, R10, RZ ;  /* 0x0000000a0b5e7239 */ /* 0x000fe200000014ff */
[----:B------:R-:W-:Y:S01]  /*6190*/  IMAD R15, R46, R15, RZ ;  /* 0x0000000f2e0f7224 */ /* 0x000fe200078e02ff */
[----:B------:R-:W-:Y:S01]  /*61a0*/  SHF.L.U32 R66, R57, 0x8, RZ ;  /* 0x0000000839427819 */ /* 0x000fe200000006ff */
[----:B------:R-:W-:Y:S01]  /*61b0*/  IMAD R5, R50, R48, R5 ;  /* 0x0000003032057224 */ /* 0x000fe200078e0205 */
[----:B------:R-:W-:Y:S01]  /*61c0*/  I2IP.S8.S32.SAT R93, R9, R8, R94 ;  /* 0x00000008095d7239 */ /* 0x000fe2000000145e */
[C---:B------:R-:W-:Y:S01]  /*61d0*/  IMAD R12, R46.reuse, R16, RZ ;  /* 0x000000102e0c7224 */ /* 0x040fe200078e02ff */
[----:B------:R-:W-:Y:S01]  /*61e0*/  SHF.R.S32.HI R50, RZ, 0x18, R70 ;  /* 0x00000018ff327819 */ /* 0x000fe20000011446 */
[----:B------:R-:W-:Y:S01]  /*61f0*/  IMAD R6, R49, R48, R6 ;  /* 0x0000003031067224 */ /* 0x000fe200078e0206 */
[----:B------:R-:W-:Y:S01]  /*6200*/  MOV R49, R76 ;  /* 0x0000004c00317202 */ /* 0x000fe20000000f00 */
[----:B------:R-:W-:Y:S01]  /*6210*/  IMAD R13, R46, R17, RZ ;  /* 0x000000112e0d7224 */ /* 0x000fe200078e02ff */
[----:B------:R-:W-:Y:S01]  /*6220*/  SHF.R.S32.HI R57, RZ, 0x18, R58 ;  /* 0x00000018ff397819 */ /* 0x000fe2000001143a */
[----:B------:R-:W-:Y:S01]  /*6230*/  IMAD R15, R54, R48, R15 ;  /* 0x00000030360f7224 */ /* 0x000fe200078e020f */
[----:B------:R-:W-:Y:S01]  /*6240*/  SHF.L.U32 R63, R58, 0x8, RZ ;  /* 0x000000083a3f7819 */ /* 0x000fe200000006ff */
[C---:B------:R-:W-:Y:S01]  /*6250*/  IMAD R14, R46.reuse, R18, RZ ;  /* 0x000000122e0e7224 */ /* 0x040fe200078e02ff */
[----:B------:R-:W-:Y:S01]  /*6260*/  SHF.R.S32.HI R58, RZ, 0x18, R59 ;  /* 0x00000018ff3a7819 */ /* 0x000fe2000001143b */
[----:B------:R-:W-:Y:S01]  /*6270*/  IMAD R12, R51, R48, R12 ;  /* 0x00000030330c7224 */ /* 0x000fe200078e020c */
[----:B------:R-:W-:Y:S01]  /*6280*/  I2IP.S8.S32.SAT R94, R15, R6, RZ ;  /* 0x000000060f5e7239 */ /* 0x000fe200000014ff */
[----:B------:R-:W-:Y:S01]  /*6290*/  IMAD R19, R46, R19, RZ ;  /* 0x000000132e137224 */ /* 0x000fe200078e02ff */
[----:B------:R-:W-:Y:S01]  /*62a0*/  SHF.R.S32.HI R51, RZ, 0x18, R73 ;  /* 0x00000018ff337819 */ /* 0x000fe20000011449 */
[----:B------:R-:W-:Y:S01]  /*62b0*/  IMAD R13, R50, R48, R13 ;  /* 0x00000030320d7224 */ /* 0x000fe200078e020d */
[----:B------:R-:W-:Y:S01]  /*62c0*/  I2IP.S8.S32.SAT R94, R5, R4, R94 ;  /* 0x00000004055e7239 */ /* 0x000fe2000000145e */
[C---:B------:R-:W-:Y:S01]  /*62d0*/  IMAD R16, R46.reuse, R20, RZ ;  /* 0x000000142e107224 */ /* 0x040fe200078e02ff */
[----:B------:R-:W-:Y:S01]  /*62e0*/  SHF.R.S32.HI R50, RZ, 0x18, R74 ;  /* 0x00000018ff327819 */ /* 0x000fe2000001144a */
[-C--:B------:R-:W-:Y:S01]  /*62f0*/  IMAD R14, R53, R48.reuse, R14 ;  /* 0x00000030350e7224 */ /* 0x080fe200078e020e */
[----:B------:R-:W-:Y:S01]  /*6300*/  SHF.L.U32 R60, R59, 0x8, RZ ;  /* 0x000000083b3c7819 */ /* 0x000fe200000006ff */
[----:B------:R-:W-:Y:S01]  /*6310*/  IMAD R17, R46, R21, RZ ;  /* 0x000000152e117224 */ /* 0x000fe200078e02ff */
[----:B-1----:R-:W-:Y:S01]  /*6320*/  IADD3 R113, PT, PT, R44, 0x1, RZ ;  /* 0x000000012c717810 */ /* 0x002fe20007ffe0ff */
[----:B------:R-:W-:Y:S01]  /*6330*/  IMAD R19, R55, R48, R19 ;  /* 0x0000003037137224 */ /* 0x000fe200078e0213 */
[----:B------:R-:W-:Y:S01]  /*6340*/  SHF.R.S32.HI R53, RZ, 0x18, R60 ;  /* 0x00000018ff357819 */ /* 0x000fe2000001143c */
[C---:B------:R-:W-:Y:S02]  /*6350*/  IMAD R18, R46.reuse, R22, RZ ;  /* 0x000000162e127224 */ /* 0x040fe400078e02ff */
[----:B------:R-:W-:Y:S01]  /*6360*/  IMAD R16, R49, R48, R16 ;  /* 0x0000003031107224 */ /* 0x000fe200078e0210 */
[----:B------:R-:W-:Y:S01]  /*6370*/  I2IP.S8.S32.SAT R95, R19, R14, RZ ;  /* 0x0000000e135f7239 */ /* 0x000fe200000014ff */
[----:B------:R-:W-:Y:S02]  /*6380*/  IMAD R23, R46, R23, RZ ;  /* 0x000000172e177224 */ /* 0x000fe400078e02ff */
[----:B------:R-:W-:Y:S01]  /*6390*/  IMAD R17, R50, R48, R17 ;  /* 0x0000003032117224 */ /* 0x000fe200078e0211 */
[----:B------:R-:W-:Y:S01]  /*63a0*/  I2IP.S8.S32.SAT R95, R13, R12, R95 ;  /* 0x0000000c0d5f7239 */ /* 0x000fe2000000145f */
[C---:B------:R-:W-:Y:S01]  /*63b0*/  IMAD R20, R46.reuse, R24, RZ ;  /* 0x000000182e147224 */ /* 0x040fe200078e02ff */
[----:B------:R-:W-:Y:S01]  /*63c0*/  SHF.R.S32.HI R50, RZ, 0x18, R67 ;  /* 0x00000018ff327819 */ /* 0x000fe20000011443 */
[-C--:B------:R-:W-:Y:S01]  /*63d0*/  IMAD R18, R51, R48.reuse, R18 ;  /* 0x0000003033127224 */ /* 0x080fe200078e0212 */
[----:B------:R-:W-:Y:S01]  /*63e0*/  SHF.R.S32.HI R51, RZ, 0x18, R66 ;  /* 0x00000018ff337819 */ /* 0x000fe20000011442 */
[----:B------:R-:W-:Y:S01]  /*63f0*/  IMAD.MOV.U32 R49, RZ, RZ, R68 ;  /* 0x000000ffff317224 */ /* 0x000fe200078e0044 */
[----:B------:R1:W-:Y:S01]  /*6400*/  STS.128 [R105+UR43+0x1200], R92 ;  /* 0x0012005c69007988 */ /* 0x0003e20008000c2b */
[----:B------:R-:W-:Y:S02]  /*6410*/  IMAD R21, R46, R25, RZ ;  /* 0x000000192e157224 */ /* 0x000fe400078e02ff */
[----:B------:R-:W-:Y:S02]  /*6420*/  IMAD R23, R52, R48, R23 ;  /* 0x0000003034177224 */ /* 0x000fe400078e0217 */
[C---:B------:R-:W-:Y:S02]  /*6430*/  IMAD R22, R46.reuse, R26, RZ ;  /* 0x0000001a2e167224 */ /* 0x040fe400078e02ff */
[----:B------:R-:W-:Y:S01]  /*6440*/  IMAD R20, R49, R48, R20 ;  /* 0x0000003031147224 */ /* 0x000fe200078e0214 */
[----:B------:R-:W-:Y:S01]  /*6450*/  I2IP.S8.S32.SAT R116, R23, R18, RZ ;  /* 0x0000001217747239 */ /* 0x000fe200000014ff */
[----:B------:R-:W-:Y:S01]  /*6460*/  IMAD R27, R46, R27, RZ ;  /* 0x0000001b2e1b7224 */ /* 0x000fe200078e02ff */
[----:B------:R-:W-:Y:S01]  /*6470*/  MOV R49, R65 ;  /* 0x0000004100317202 */ /* 0x000fe20000000f00 */
[----:B------:R-:W-:Y:S01]  /*6480*/  IMAD R21, R50, R48, R21 ;  /* 0x0000003032157224 */ /* 0x000fe200078e0215 */
[----:B------:R-:W-:Y:S01]  /*6490*/  I2IP.S8.S32.SAT R116, R17, R16, R116 ;  /* 0x0000001011747239 */ /* 0x000fe20000001474 */
[----:B------:R-:W-:Y:S01]  /*64a0*/  IMAD R24, R46, R28, RZ ;  /* 0x0000001c2e187224 */ /* 0x000fe200078e02ff */
[----:B------:R-:W-:Y:S01]  /*64b0*/  SHF.R.S32.HI R50, RZ, 0x18, R64 ;  /* 0x00000018ff327819 */ /* 0x000fe20000011440 */
[----:B------:R-:W-:Y:S01]  /*64c0*/  IMAD R22, R51, R48, R22 ;  /* 0x0000003033167224 */ /* 0x000fe200078e0216 */
[----:B------:R-:W-:Y:S01]  /*64d0*/  MOV R51, R62 ;  /* 0x0000003e00337202 */ /* 0x000fe20000000f00 */
[-C--:B------:R-:W-:Y:S02]  /*64e0*/  IMAD R27, R56, R48.reuse, R27 ;  /* 0x00000030381b7224 */ /* 0x080fe400078e021b */
[C---:B------:R-:W-:Y:S02]  /*64f0*/  IMAD R25, R46.reuse, R29, RZ ;  /* 0x0000001d2e197224 */ /* 0x040fe400078e02ff */
[----:B------:R-:W-:Y:S01]  /*6500*/  IMAD R24, R49, R48, R24 ;  /* 0x0000003031187224 */ /* 0x000fe200078e0218 */
[----:B------:R-:W-:Y:S01]  /*6510*/  SHF.R.S32.HI R49, RZ, 0x18, R63 ;  /* 0x00000018ff317819 */ /* 0x000fe2000001143f */
[C---:B------:R-:W-:Y:S01]  /*6520*/  IMAD R26, R46.reuse, R30, RZ ;  /* 0x0000001e2e1a7224 */ /* 0x040fe200078e02ff */
[----:B------:R-:W-:Y:S01]  /*6530*/  I2IP.S8.S32.SAT R117, R27, R22, RZ ;  /* 0x000000161b757239 */ /* 0x000fe200000014ff */
[----:B------:R-:W-:Y:S02]  /*6540*/  IMAD R31, R46, R31, RZ ;  /* 0x0000001f2e1f7224 */ /* 0x000fe400078e02ff */
[----:B------:R-:W-:Y:S01]  /*6550*/  IMAD R25, R50, R48, R25 ;  /* 0x0000003032197224 */ /* 0x000fe200078e0219 */
[----:B------:R-:W-:Y:S01]  /*6560*/  SHF.R.S32.HI R50, RZ, 0x18, R61 ;  /* 0x00000018ff327819 */ /* 0x000fe2000001143d */
[C---:B------:R-:W-:Y:S01]  /*6570*/  IMAD R28, R46.reuse, R32, RZ ;  /* 0x000000202e1c7224 */ /* 0x040fe200078e02ff */
[----:B------:R-:W-:Y:S01]  /*6580*/  I2IP.S8.S32.SAT R117, R21, R20, R117 ;  /* 0x0000001415757239 */ /* 0x000fe20000001475 */
[-C--:B------:R-:W-:Y:S02]  /*6590*/  IMAD R26, R49, R48.reuse, R26 ;  /* 0x00000030311a7224 */ /* 0x080fe400078e021a */
[C---:B------:R-:W-:Y:S02]  /*65a0*/  IMAD R29, R46.reuse, R33, RZ ;  /* 0x000000212e1d7224 */ /* 0x040fe400078e02ff */
[-C--:B------:R-:W-:Y:S02]  /*65b0*/  IMAD R31, R57, R48.reuse, R31 ;  /* 0x00000030391f7224 */ /* 0x080fe400078e021f */
[----:B------:R-:W-:Y:S02]  /*65c0*/  IMAD R28, R51, R48, R28 ;  /* 0x00000030331c7224 */ /* 0x000fe400078e021c */
[----:B------:R-:W-:Y:S01]  /*65d0*/  IMAD R30, R46, R34, RZ ;  /* 0x000000222e1e7224 */ /* 0x000fe200078e02ff */
[----:B------:R-:W-:Y:S01]  /*65e0*/  I2IP.S8.S32.SAT R115, R31, R26, RZ ;  /* 0x0000001a1f737239 */ /* 0x000fe200000014ff */
[----:B------:R-:W-:Y:S02]  /*65f0*/  IMAD R29, R50, R48, R29 ;  /* 0x00000030321d7224 */ /* 0x000fe400078e021d */
[----:B------:R-:W-:Y:S01]  /*6600*/  IMAD R35, R46, R35, RZ ;  /* 0x000000232e237224 */ /* 0x000fe200078e02ff */
[----:B------:R-:W-:Y:S01]  /*6610*/  I2IP.S8.S32.SAT R118, R25, R24, R115 ;  /* 0x0000001819767239 */ /* 0x000fe20000001473 */
[-C--:B------:R-:W-:Y:S02]  /*6620*/  IMAD R30, R53, R48.reuse, R30 ;  /* 0x00000030351e7224 */ /* 0x080fe400078e021e */
[----:B------:R-:W-:Y:S05]  /*6630*/  IMAD R35, R58, R48, R35 ;  /* 0x000000303a237224 */ /* 0x000fea00078e0223 */
[----:B------:R-:W-:Y:S04]  /*6640*/  I2IP.S8.S32.SAT R120, R35, R30, RZ ;  /* 0x0000001e23787239 */ /* 0x000fe800000014ff */
[----:B------:R-:W-:Y:S05]  /*6650*/  I2IP.S8.S32.SAT R119, R29, R28, R120 ;  /* 0x0000001c1d777239 */ /* 0x000fea0000001478 */
[----:B------:R1:W-:Y:S01]  /*6660*/  STS.128 [R104+0x1010], R116 ;  /* 0x0010107468007388 */ /* 0x0003e20000000c00 */
[----:B------:R-:W-:Y:S01]  /*6670*/  @!PT LDS RZ, [RZ] ;  /* 0x00000000fffff984 */ /* 0x000fe20000000800 */
[----:B------:R-:W-:Y:S01]  /*6680*/  @!PT LDS RZ, [RZ] ;  /* 0x00000000fffff984 */ /* 0x000fe20000000800 */
[----:B------:R-:W-:Y:S01]  /*6690*/  @!PT LDS RZ, [RZ] ;  /* 0x00000000fffff984 */ /* 0x000fe20000000800 */
[----:B------:R-:W-:Y:S01]  /*66a0*/  @!PT LDS RZ, [RZ] ;  /* 0x00000000fffff984 */ /* 0x000fe20000000800 */
[----:B------:R3:W-:Y:S07]  /*66b0*/  MEMBAR.ALL.CTA ;  /* 0x0000000000007992 */ /* 0x0007ee0000008000 */
[----:B---3--:R-:W3:Y:S02]  /*66c0*/  FENCE.VIEW.ASYNC.S ;  /* 0x00000000000073c6 */ /* 0x008ee40000000000 */
[----:B---3--:R-:W-:Y:S06]  /*66d0*/  BAR.SYNC.DEFER_BLOCKING 0x1, 0x80 ;  /* 0x0042000000007b1d */ /* 0x008fec0000010000 */
[----:B------:R-:W-:Y:S05]  /*66e0*/  @P0 BRA `(.L_x_112) ;  /* 0x0000000000340947 */ /* 0x000fea0003800000 */
[----:B------:R-:W-:Y:S01]  /*66f0*/  UIADD3 UR12, UPT, UPT, UR43, 0x1200, URZ ;  /* 0x000012002b0c7890 */ /* 0x000fe2000fffe0ff */
[----:B------:R-:W-:Y:S01]  /*6700*/  R2UR UR9, R98 ;  /* 0x00000000620972ca */ /* 0x000fe200000e0000 */
[----:B------:R-:W-:Y:S01]  /*6710*/  UIADD3 UR10, UP0, UPT, UR46, 0x680, URZ ;  /* 0x000006802e0a7890 */ /* 0x000fe2000ff1e0ff */
[----:B------:R-:W-:Y:S01]  /*6720*/  R2UR UR8, R97 ;  /* 0x00000000610872ca */ /* 0x000fe200000e0000 */
[----:B------:R-:W-:Y:S02]  /*6730*/  UMOV UR7, UR36 ;  /* 0x0000002400077c82 */ /* 0x000fe40008000000 */
[----:B------:R-:W-:Y:S01]  /*6740*/  IMAD.U32 R111, RZ, RZ, UR12 ;  /* 0x0000000cff6f7e24 */ /* 0x000fe2000f8e00ff */
[----:B------:R-:W-:Y:S04]  /*6750*/  UIADD3.X UR11, UPT, UPT, URZ, UR47, URZ, UP0, !UPT ;  /* 0x0000002fff0b7290 */ /* 0x000fe800087fe4ff */
[----:B------:R-:W-:Y:S03]  /*6760*/  R2UR UR4, R111 ;  /* 0x000000006f0472ca */ /* 0x000fe600000e0000 */
[----:B------:R-:W-:Y:S02]  /*6770*/  USHF.L.U32 UR5, UR9, 0x6, URZ ;  /* 0x0000000609057899 */ /* 0x000fe400080006ff */
[----:B------:R-:W-:Y:S09]  /*6780*/  USHF.L.U32 UR6, UR8, 0x6, URZ ;  /* 0x0000000608067899 */ /* 0x000ff200080006ff */
[----:B------:R3:W-:Y:S01]  /*6790*/  UTMASTG.3D [UR4], [UR10] ;  /* 0x000000040a0073b5 */ /* 0x0007e20008010000 */
[----:B------:R0:W-:Y:S01]  /*67a0*/  UTMACMDFLUSH ;  /* 0x00000000000079b7 */ /* 0x0001e20000000000 */
[----:B---3--:R-:W-:Y:S04]  /*67b0*/  DEPBAR.LE SB0, 0x0 ;  /* 0x000080000000791a */ /* 0x008fe80000000000 */
.L_x_112:
[----:B------:R-:W-:Y:S05]  /*67c0*/  BSYNC.RECONVERGENT B0 ;  /* 0x0000000000007941 */ /* 0x000fea0003800200 */
.L_x_111:
[----:B------:R-:W-:Y:S01]  /*67d0*/  BAR.SYNC.DEFER_BLOCKING 0x1, 0x80 ;  /* 0x0042000000007b1d */ /* 0x000fe20000010000 */
[----:B------:R-:W-:Y:S01]  /*67e0*/  ISETP.NE.AND P2, PT, R112, RZ, PT ;  /* 0x000000ff7000720c */ /* 0x000fe20003f45270 */
[----:B------:R-:W-:Y:S01]  /*67f0*/  IMAD.IADD R98, R43, 0x1, R81 ;  /* 0x000000012b627824 */ /* 0x000fe200078e0251 */
[----:B------:R-:W-:Y:S01]  /*6800*/  ISETP.NE.AND P0, PT, R114, 0x2, PT ;  /* 0x000000027200780c */ /* 0x000fe20003f05270 */
[----:B------:R-:W-:Y:S01]  /*6810*/  IMAD.IADD R97, R45, 0x1, R96 ;  /* 0x000000012d617824 */ /* 0x000fe200078e0260 */
[----:B------:R-:W-:Y:S02]  /*6820*/  ISETP.NE.AND P1, PT, R113, 0x4, PT ;  /* 0x000000047100780c */ /* 0x000fe40003f25270 */
[----:B------:R-:W-:Y:S02]  /*6830*/  SEL R0, RZ, 0x1, P0 ;  /* 0x00000001ff007807 */ /* 0x000fe40000000000 */
[----:B------:R-:W-:Y:S02]  /*6840*/  SEL R3, RZ, 0x1, P1 ;  /* 0x00000001ff037807 */ /* 0x000fe40000800000 */
[----:B------:R-:W-:Y:S02]  /*6850*/  LOP3.LUT R109, R109, R0, RZ, 0x3c, !PT ;  /* 0x000000006d6d7212 */ /* 0x000fe400078e3cff */
[----:B------:R-:W-:Y:S02]  /*6860*/  LOP3.LUT R110, R110, R3, RZ, 0x3c, !PT ;  /* 0x000000036e6e7212 */ /* 0x000fe400078e3cff */
[----:B------:R-:W-:Y:S02]  /*6870*/  @P2 R2UR UR36, R107 ;  /* 0x000000006b2422ca */ /* 0x000fe400000e0000 */
[----:B------:R-:W-:Y:S02]  /*6880*/  SEL R114, R114, RZ, P0 ;  /* 0x000000ff72727207 */ /* 0x000fe40000000000 */
[----:B------:R-:W-:Y:S01]  /*6890*/  SEL R44, R113, RZ, P1 ;  /* 0x000000ff712c7207 */ /* 0x000fe20000800000 */
[----:B------:R-:W-:Y:S10]  /*68a0*/  @P2 BRA `(.L_x_113) ;  /* 0xffffffe400842947 */ /* 0x000ff4000383ffff */
[----:B------:R-:W-:Y:S05]  /*68b0*/  EXIT ;  /* 0x000000000000794d */ /* 0x000fea0003800000 */
.L_x_24:
[----:B--2---:R2:W4:Y:S02]  /*68c0*/  SYNCS.PHASECHK.TRANS64.TRYWAIT P0, [R3+URZ+0xe0], R2 ;  /* 0x0000e002030075a7 */ /* 0x00452400080011ff */
[----:B----4-:R-:W-:Y:S05]  /*68d0*/  @!P0 NANOSLEEP.SYNCS 0x989680 ;  /* 0x009896800000895d */ /* 0x010fea0003900000 */
[----:B------:R-:W4:Y:S02]  /*68e0*/  @!P0 SYNCS.PHASECHK.TRANS64 P0, [R3+URZ+0xe0], R2 ;  /* 0x0000e002030085a7 */ /* 0x000f2400080010ff */
[----:B----4-:R-:W-:Y:S05]  /*68f0*/  @!P0 BRA `(.L_x_24) ;  /* 0xfffffffc00f08947 */ /* 0x010fea000383ffff */
[----:B------:R-:W-:Y:S05]  /*6900*/  BRA `(.L_x_114) ;  /* 0xffffffac00b07947 */ /* 0x000fea000383ffff */
.L_x_27:
[----:B-1----:R-:W-:-:S07]  /*6910*/  MOV R2, UR33 ;  /* 0x0000002100027c02 */ /* 0x002fce0008000f00 */
.L_x_115:
[----:B-1----:R1:W2:Y:S02]  /*6920*/  SYNCS.PHASECHK.TRANS64.TRYWAIT P0, [R2+URZ+0x28], R5 ;  /* 0x00002805020075a7 */ /* 0x0022a400080011ff */
[----:B--2---:R-:W-:Y:S05]  /*6930*/  @!P0 NANOSLEEP.SYNCS 0x989680 ;  /* 0x009896800000895d */ /* 0x004fea0003900000 */
[----:B------:R-:W2:Y:S02]  /*6940*/  @!P0 SYNCS.PHASECHK.TRANS64 P0, [R2+URZ+0x28], R5 ;  /* 0x00002805020085a7 */ /* 0x000ea400080010ff */
[----:B--2---:R-:W-:Y:S05]  /*6950*/  @!P0 BRA `(.L_x_115) ;  /* 0xfffffffc00f08947 */ /* 0x004fea000383ffff */
[----:B------:R-:W-:Y:S05]  /*6960*/  BRA `(.L_x_26) ;  /* 0xffffffb000187947 */ /* 0x000fea000383ffff */
.L_x_34:
[----:B-1----:R-:W-:-:S07]  /*6970*/  MOV R2, UR17 ;  /* 0x0000001100027c02 */ /* 0x002fce0008000f00 */
.L_x_116:
[----:B-1----:R1:W2:Y:S02]  /*6980*/  SYNCS.PHASECHK.TRANS64.TRYWAIT P0, [R2+URZ+0x28], R5 ;  /* 0x00002805020075a7 */ /* 0x0022a400080011ff */
[----:B--2---:R-:W-:Y:S05]  /*6990*/  @!P0 NANOSLEEP.SYNCS 0x989680 ;  /* 0x009896800000895d */ /* 0x004fea0003900000 */
[----:B------:R-:W2:Y:S02]  /*69a0*/  @!P0 SYNCS.PHASECHK.TRANS64 P0, [R2+URZ+0x28], R5 ;  /* 0x00002805020085a7 */ /* 0x000ea400080010ff */
[----:B--2---:R-:W-:Y:S05]  /*69b0*/  @!P0 BRA `(.L_x_116) ;  /* 0xfffffffc00f08947 */ /* 0x004fea000383ffff */
[----:B------:R-:W-:Y:S05]  /*69c0*/  BRA `(.L_x_33) ;  /* 0xffffffb000d47947 */ /* 0x000fea000383ffff */
.L_x_39:
[----:B-1----:R1:W2:Y:S02]  /*69d0*/  SYNCS.PHASECHK.TRANS64.TRYWAIT P0, [R2+URZ+0x70], R3 ;  /* 0x00007003020075a7 */ /* 0x0022a400080011ff */
[----:B--2---:R-:W-:Y:S05]  /*69e0*/  @!P0 NANOSLEEP.SYNCS 0x989680 ;  /* 0x009896800000895d */ /* 0x004fea0003900000 */
[----:B------:R-:W2:Y:S02]  /*69f0*/  @!P0 SYNCS.PHASECHK.TRANS64 P0, [R2+URZ+0x70], R3 ;  /* 0x00007003020085a7 */ /* 0x000ea400080010ff */
[----:B--2---:R-:W-:Y:S05]  /*6a00*/  @!P0 BRA `(.L_x_39) ;  /* 0xfffffffc00f08947 */ /* 0x004fea000383ffff */
[----:B------:R-:W-:Y:S05]  /*6a10*/  BRA `(.L_x_117) ;  /* 0xffffffb400787947 */ /* 0x000fea000383ffff */
.L_x_43:
[----:B---3--:R-:W-:-:S07]  /*6a20*/  MOV R0, UR5 ;  /* 0x0000000500007c02 */ /* 0x008fce0008000f00 */
.L_x_118:
[----:B-1----:R1:W2:Y:S02]  /*6a30*/  SYNCS.PHASECHK.TRANS64.TRYWAIT P0, [R0+URZ], R3 ;  /* 0x00000003000075a7 */ /* 0x0022a400080011ff */
[----:B--2---:R-:W-:Y:S05]  /*6a40*/  @!P0 NANOSLEEP.SYNCS 0x989680 ;  /* 0x009896800000895d */ /* 0x004fea0003900000 */
[----:B------:R-:W2:Y:S02]  /*6a50*/  @!P0 SYNCS.PHASECHK.TRANS64 P0, [R0+URZ], R3 ;  /* 0x00000003000085a7 */ /* 0x000ea400080010ff */
[----:B--2---:R-:W-:Y:S05]  /*6a60*/  @!P0 BRA `(.L_x_118) ;  /* 0xfffffffc00f08947 */ /* 0x004fea000383ffff */
[----:B------:R-:W-:Y:S05]  /*6a70*/  BRA `(.L_x_119) ;  /* 0xffffffb800e87947 */ /* 0x000fea000383ffff */
.L_x_44:
[----:B---3--:R-:W-:-:S07]  /*6a80*/  MOV R0, UR5 ;  /* 0x0000000500007c02 */ /* 0x008fce0008000f00 */
.L_x_120:
[----:B-1----:R1:W2:Y:S02]  /*6a90*/  SYNCS.PHASECHK.TRANS64.TRYWAIT P0, [R0+URZ], R3 ;  /* 0x00000003000075a7 */ /* 0x0022a400080011ff */
[----:B--2---:R-:W-:Y:S05]  /*6aa0*/  @!P0 NANOSLEEP.SYNCS 0x989680 ;  /* 0x009896800000895d */ /* 0x004fea0003900000 */
[----:B------:R-:W2:Y:S02]  /*6ab0*/  @!P0 SYNCS.PHASECHK.TRANS64 P0, [R0+URZ], R3 ;  /* 0x00000003000085a7 */ /* 0x000ea400080010ff */
[----:B--2---:R-:W-:Y:S05]  /*6ac0*/  @!P0 BRA `(.L_x_120) ;  /* 0xfffffffc00f08947 */ /* 0x004fea000383ffff */
[----:B------:R-:W-:Y:S05]  /*6ad0*/  BRA `(.L_x_121) ;  /* 0xffffffb800f47947 */ /* 0x000fea000383ffff */
.L_x_45:
[----:B---3--:R-:W-:-:S07]  /*6ae0*/  MOV R0, UR5 ;  /* 0x0000000500007c02 */ /* 0x008fce0008000f00 */
.L_x_122:
[----:B-1----:R1:W2:Y:S02]  /*6af0*/  SYNCS.PHASECHK.TRANS64.TRYWAIT P0, [R0+URZ], R3 ;  /* 0x00000003000075a7 */ /* 0x0022a400080011ff */
[----:B--2---:R-:W-:Y:S05]  /*6b00*/  @!P0 NANOSLEEP.SYNCS 0x989680 ;  /* 0x009896800000895d */ /* 0x004fea0003900000 */
[----:B------:R-:W2:Y:S02]  /*6b10*/  @!P0 SYNCS.PHASECHK.TRANS64 P0, [R0+URZ], R3 ;  /* 0x00000003000085a7 */ /* 0x000ea400080010ff */
[----:B--2---:R-:W-:Y:S05]  /*6b20*/  @!P0 BRA `(.L_x_122) ;  /* 0xfffffffc00f08947 */ /* 0x004fea000383ffff */
[----:B------:R-:W-:Y:S05]  /*6b30*/  BRA `(.L_x_123) ;  /* 0xffffffbc00007947 */ /* 0x000fea000383ffff */
.L_x_46:
[----:B---3--:R-:W-:-:S07]  /*6b40*/  MOV R0, UR5 ;  /* 0x0000000500007c02 */ /* 0x008fce0008000f00 */
.L_x_124:
[----:B-1----:R1:W2:Y:S02]  /*6b50*/  SYNCS.PHASECHK.TRANS64.TRYWAIT P0, [R0+URZ], R3 ;  /* 0x00000003000075a7 */ /* 0x0022a400080011ff */
[----:B--2---:R-:W-:Y:S05]  /*6b60*/  @!P0 NANOSLEEP.SYNCS 0x989680 ;  /* 0x009896800000895d */ /* 0x004fea0003900000 */
[----:B------:R-:W2:Y:S02]  /*6b70*/  @!P0 SYNCS.PHASECHK.TRANS64 P0, [R0+URZ], R3 ;  /* 0x00000003000085a7 */ /* 0x000ea400080010ff */
[----:B--2---:R-:W-:Y:S05]  /*6b80*/  @!P0 BRA `(.L_x_124) ;  /* 0xfffffffc00f08947 */ /* 0x004fea000383ffff */
[----:B------:R-:W-:Y:S05]  /*6b90*/  BRA `(.L_x_125) ;  /* 0xffffffbc000c7947 */ /* 0x000fea000383ffff */
.L_x_49:
[----:B-1----:R1:W2:Y:S02]  /*6ba0*/  SYNCS.PHASECHK.TRANS64.TRYWAIT P0, [R0+URZ+0xd0], R5 ;  /* 0x0000d005000075a7 */ /* 0x0022a400080011ff */
[----:B--2---:R-:W-:Y:S05]  /*6bb0*/  @!P0 NANOSLEEP.SYNCS 0x989680 ;  /* 0x009896800000895d */ /* 0x004fea0003900000 */
[----:B------:R-:W2:Y:S02]  /*6bc0*/  @!P0 SYNCS.PHASECHK.TRANS64 P0, [R0+URZ+0xd0], R5 ;  /* 0x0000d005000085a7 */ /* 0x000ea400080010ff */
[----:B--2---:R-:W-:Y:S05]  /*6bd0*/  @!P0 BRA `(.L_x_49) ;  /* 0xfffffffc00f08947 */ /* 0x004fea000383ffff */
[----:B------:R-:W-:Y:S05]  /*6be0*/  BRA `(.L_x_126) ;  /* 0xffffffbc006c7947 */ /* 0x000fea000383ffff */
.L_x_50:
[----:B------:R-:W-:-:S07]  /*6bf0*/  MOV R0, UR5 ;  /* 0x0000000500007c02 */ /* 0x000fce0008000f00 */
.L_x_127:
[----:B-1----:R1:W2:Y:S02]  /*6c00*/  SYNCS.PHASECHK.TRANS64.TRYWAIT P0, [R0+URZ+0x80], R7 ;  /* 0x00008007000075a7 */ /* 0x0022a400080011ff */
[----:B--2---:R-:W-:Y:S05]  /*6c10*/  @!P0 NANOSLEEP.SYNCS 0x989680 ;  /* 0x009896800000895d */ /* 0x004fea0003900000 */
[----:B------:R-:W2:Y:S02]  /*6c20*/  @!P0 SYNCS.PHASECHK.TRANS64 P0, [R0+URZ+0x80], R7 ;  /* 0x00008007000085a7 */ /* 0x000ea400080010ff */
[----:B--2---:R-:W-:Y:S05]  /*6c30*/  @!P0 BRA `(.L_x_127) ;  /* 0xfffffffc00f08947 */ /* 0x004fea000383ffff */
[----:B------:R-:W-:Y:S05]  /*6c40*/  BRA `(.L_x_128) ;  /* 0xffffffbc007c7947 */ /* 0x000fea000383ffff */
.L_x_51:
[----:B-1----:R1:W2:Y:S02]  /*6c50*/  SYNCS.PHASECHK.TRANS64.TRYWAIT P1, [R0+URZ+0x70], R5 ;  /* 0x00007005000075a7 */ /* 0x0022a400080211ff */
[----:B--2---:R-:W-:Y:S05]  /*6c60*/  @!P1 NANOSLEEP.SYNCS 0x989680 ;  /* 0x009896800000995d */ /* 0x004fea0003900000 */
[----:B------:R-:W2:Y:S02]  /*6c70*/  @!P1 SYNCS.PHASECHK.TRANS64 P1, [R0+URZ+0x70], R5 ;  /* 0x00007005000095a7 */ /* 0x000ea400080210ff */
[----:B--2---:R-:W-:Y:S05]  /*6c80*/  @!P1 BRA `(.L_x_51) ;  /* 0xfffffffc00f09947 */ /* 0x004fea000383ffff */
[----:B------:R-:W-:Y:S05]  /*6c90*/  BRA `(.L_x_129) ;  /* 0xffffffbc00ac7947 */ /* 0x000fea000383ffff */
.L_x_54:
[----:B------:R-:W-:-:S07]  /*6ca0*/  MOV R0, UR5 ;  /* 0x0000000500007c02 */ /* 0x000fce0008000f00 */
.L_x_130:
[----:B-1----:R1:W2:Y:S02]  /*6cb0*/  SYNCS.PHASECHK.TRANS64.TRYWAIT P0, [R0+URZ+0x80], R3 ;  /* 0x00008003000075a7 */ /* 0x0022a400080011ff */
[----:B--2---:R-:W-:Y:S05]  /*6cc0*/  @!P0 NANOSLEEP.SYNCS 0x989680 ;  /* 0x009896800000895d */ /* 0x004fea0003900000 */
[----:B------:R-:W2:Y:S02]  /*6cd0*/  @!P0 SYNCS.PHASECHK.TRANS64 P0, [R0+URZ+0x80], R3 ;  /* 0x00008003000085a7 */ /* 0x000ea400080010ff */
[----:B--2---:R-:W-:Y:S05]  /*6ce0*/  @!P0 BRA `(.L_x_130) ;  /* 0xfffffffc00f08947 */ /* 0x004fea000383ffff */
[----:B------:R-:W-:Y:S05]  /*6cf0*/  BRA `(.L_x_53) ;  /* 0xffffffc000007947 */ /* 0x000fea000383ffff */
.L_x_63:
[----:B-1----:R-:W-:-:S04]  /*6d00*/  MOV R4, UR6 ;  /* 0x0000000600047c02 */ /* 0x002fc80008000f00 */
[----:B------:R1:W2:Y:S03]  /*6d10*/  SYNCS.PHASECHK.TRANS64.TRYWAIT P0, [R4+URZ+0x8], R5 ;  /* 0x00000805040075a7 */ /* 0x0002a600080011ff */
[----:B--2---:R-:W-:Y:S05]  /*6d20*/  @!P0 NANOSLEEP.SYNCS 0x989680 ;  /* 0x009896800000895d */ /* 0x004fea0003900000 */
[----:B------:R-:W2:Y:S02]  /*6d30*/  @!P0 SYNCS.PHASECHK.TRANS64 P0, [R4+URZ+0x8], R5 ;  /* 0x00000805040085a7 */ /* 0x000ea400080010ff */
[----:B--2---:R-:W-:Y:S05]  /*6d40*/  @!P0 BRA `(.L_x_63) ;  /* 0xfffffffc00ec8947 */ /* 0x004fea000383ffff */
[----:B------:R-:W-:Y:S05]  /*6d50*/  BRA `(.L_x_62) ;  /* 0xffffffc000b47947 */ /* 0x000fea000383ffff */
.L_x_65:
[----:B------:R-:W-:Y:S01]  /*6d60*/  BSSY B0, `(.L_x_131) ;  /* 0x0000006000007945 */ /* 0x000fe20003800000 */
[----:B------:R-:W-:-:S07]  /*6d70*/  MOV R15, 0xffffffff ;  /* 0xffffffff000f7802 */ /* 0x000fce0000000f00 */
[----:B-1---5:R-:W-:Y:S05]  /*6d80*/  WARPSYNC.COLLECTIVE R15, `(.L_x_132) ;  /* 0x000000000f0c7348 */ /* 0x022fea0003c00000 */
[----:B------:R-:W-:Y:S02]  /*6d90*/  ELECT P6, UR79, PT ;  /* 0x00000000004f782f */ /* 0x000fe400038c0000 */
[----:B------:R-:W-:Y:S01]  /*6da0*/  MOV R14, UR79 ;  /* 0x0000004f000e7c02 */ /* 0x000fe20008000f00 */
[----:B-1---5:R-:W-:Y:S10]  /*6db0*/  ENDCOLLECTIVE ;  /* 0x000000000000791b */ /* 0x022ff40003800000 */
.L_x_132:
[----:B------:R-:W-:Y:S05]  /*6dc0*/  BSYNC B0 ;  /* 0x0000000000007941 */ /* 0x000fea0003800000 */
.L_x_131:
[----:B------:R-:W-:Y:S05]  /*6dd0*/  BRA `(.L_x_133) ;  /* 0xffffffc000e47947 */ /* 0x000fea000383ffff */
.L_x_67:
[----:B-1----:R-:W-:-:S04]  /*6de0*/  MOV R2, UR6 ;  /* 0x0000000600027c02 */ /* 0x002fc80008000f00 */
[----:B------:R1:W2:Y:S03]  /*6df0*/  SYNCS.PHASECHK.TRANS64.TRYWAIT P0, [R2+URZ+0x8], R3 ;  /* 0x00000803020075a7 */ /* 0x0002a600080011ff */
[----:B--2---:R-:W-:Y:S05]  /*6e00*/  @!P0 NANOSLEEP.SYNCS 0x989680 ;  /* 0x009896800000895d */ /* 0x004fea0003900000 */
[----:B------:R-:W2:Y:S02]  /*6e10*/  @!P0 SYNCS.PHASECHK.TRANS64 P0, [R2+URZ+0x8], R3 ;  /* 0x00000803020085a7 */ /* 0x000ea400080010ff */
[----:B--2---:R-:W-:Y:S05]  /*6e20*/  @!P0 BRA `(.L_x_67) ;  /* 0xfffffffc00ec8947 */ /* 0x004fea000383ffff */
[----:B------:R-:W-:Y:S05]  /*6e30*/  BRA `(.L_x_66) ;  /* 0xffffffc000e87947 */ /* 0x000fea000383ffff */
.L_x_68:
[----:B-1----:R1:W2:Y:S02]  /*6e40*/  SYNCS.PHASECHK.TRANS64.TRYWAIT P0, [R0+URZ+0x70], R5 ;  /* 0x00007005000075a7 */ /* 0x0022a400080011ff */
[----:B--2---:R-:W-:Y:S05]  /*6e50*/  @!P0 NANOSLEEP.SYNCS 0x989680 ;  /* 0x009896800000895d */ /* 0x004fea0003900000 */
[----:B------:R-:W2:Y:S02]  /*6e60*/  @!P0 SYNCS.PHASECHK.TRANS64 P0, [R0+URZ+0x70], R5 ;  /* 0x00007005000085a7 */ /* 0x000ea400080010ff */
[----:B--2---:R-:W-:Y:S05]  /*6e70*/  @!P0 BRA `(.L_x_68) ;  /* 0xfffffffc00f08947 */ /* 0x004fea000383ffff */
[----:B------:R-:W-:Y:S05]  /*6e80*/  BRA `(.L_x_134) ;  /* 0xffffffc400c47947 */ /* 0x000fea000383ffff */
.L_x_70:
[----:B------:R-:W-:-:S07]  /*6e90*/  MOV R0, UR10 ;  /* 0x0000000a00007c02 */ /* 0x000fce0008000f00 */
.L_x_135:
[----:B-1----:R1:W2:Y:S02]  /*6ea0*/  SYNCS.PHASECHK.TRANS64.TRYWAIT P0, [R0+URZ+0xb0], R5 ;  /* 0x0000b005000075a7 */ /* 0x0022a400080011ff */
[----:B--2---:R-:W-:Y:S05]  /*6eb0*/  @!P0 NANOSLEEP.SYNCS 0x989680 ;  /* 0x009896800000895d */ /* 0x004fea0003900000 */
[----:B------:R-:W2:Y:S02]  /*6ec0*/  @!P0 SYNCS.PHASECHK.TRANS64 P0, [R0+URZ+0xb0], R5 ;  /* 0x0000b005000085a7 */ /* 0x000ea400080010ff */
[----:B--2---:R-:W-:Y:S05]  /*6ed0*/  @!P0 BRA `(.L_x_135) ;  /* 0xfffffffc00f08947 */ /* 0x004fea000383ffff */
[----:B------:R-:W-:Y:S05]  /*6ee0*/  BRA `(.L_x_136) ;  /* 0xffffffc800107947 */ /* 0x000fea000383ffff */
.L_x_73:
[----:B------:R-:W-:Y:S07]  /*6ef0*/  MOV R0, UR9 ;  /* 0x0000000900007c02 */ /* 0x000fee0008000f00 */
.L_x_137:
[----:B-1----:R1:W2:Y:S02]  /*6f00*/  SYNCS.PHASECHK.TRANS64.TRYWAIT P0, [R0+URZ], R5 ;  /* 0x00000005000075a7 */ /* 0x0022a400080011ff */
[----:B--2---:R-:W-:Y:S05]  /*6f10*/  @!P0 NANOSLEEP.SYNCS 0x989680 ;  /* 0x009896800000895d */ /* 0x004fea0003900000 */
[----:B------:R-:W2:Y:S02]  /*6f20*/  @!P0 SYNCS.PHASECHK.TRANS64 P0, [R0+URZ], R5 ;  /* 0x00000005000085a7 */ /* 0x000ea400080010ff */
[----:B--2---:R-:W-:Y:S05]  /*6f30*/  @!P0 BRA `(.L_x_137) ;  /* 0xfffffffc00f08947 */ /* 0x004fea000383ffff */
[----:B------:R-:W-:Y:S05]  /*6f40*/  BRA `(.L_x_72) ;  /* 0xffffffc800247947 */ /* 0x000fea000383ffff */
.L_x_77:
[----:B-1----:R-:W-:-:S07]  /*6f50*/  MOV R0, UR7 ;  /* 0x0000000700007c02 */ /* 0x002fce0008000f00 */
.L_x_138:
[----:B-1----:R1:W2:Y:S02]  /*6f60*/  SYNCS.PHASECHK.TRANS64.TRYWAIT P0, [R0+URZ], R3 ;  /* 0x00000003000075a7 */ /* 0x0022a400080011ff */
[----:B--2---:R-:W-:Y:S05]  /*6f70*/  @!P0 NANOSLEEP.SYNCS 0x989680 ;  /* 0x009896800000895d */ /* 0x004fea0003900000 */
[----:B------:R-:W2:Y:S02]  /*6f80*/  @!P0 SYNCS.PHASECHK.TRANS64 P0, [R0+URZ], R3 ;  /* 0x00000003000085a7 */ /* 0x000ea400080010ff */
[----:B--2---:R-:W-:Y:S05]  /*6f90*/  @!P0 BRA `(.L_x_138) ;  /* 0xfffffffc00f08947 */ /* 0x004fea000383ffff */
[----:B------:R-:W-:Y:S05]  /*6fa0*/  BRA `(.L_x_139) ;  /* 0xffffffc800f07947 */ /* 0x000fea000383ffff */
.L_x_78:
[----:B------:R-:W-:-:S07]  /*6fb0*/  MOV R0, UR7 ;  /* 0x0000000700007c02 */ /* 0x000fce0008000f00 */
.L_x_140:
[----:B-1----:R1:W2:Y:S02]  /*6fc0*/  SYNCS.PHASECHK.TRANS64.TRYWAIT P0, [R0+URZ], R3 ;  /* 0x00000003000075a7 */ /* 0x0022a400080011ff */
[----:B--2---:R-:W-:Y:S05]  /*6fd0*/  @!P0 NANOSLEEP.SYNCS 0x989680 ;  /* 0x009896800000895d */ /* 0x004fea0003900000 */
[----:B------:R-:W2:Y:S02]  /*6fe0*/  @!P0 SYNCS.PHASECHK.TRANS64 P0, [R0+URZ], R3 ;  /* 0x00000003000085a7 */ /* 0x000ea400080010ff */
[----:B--2---:R-:W-:Y:S05]  /*6ff0*/  @!P0 BRA `(.L_x_140) ;  /* 0xfffffffc00f08947 */ /* 0x004fea000383ffff */
[----:B------:R-:W-:Y:S05]  /*7000*/  BRA `(.L_x_141) ;  /* 0xffffffc800fc7947 */ /* 0x000fea000383ffff */
.L_x_79:
[----:B------:R-:W-:-:S07]  /*7010*/  MOV R0, UR7 ;  /* 0x0000000700007c02 */ /* 0x000fce0008000f00 */
.L_x_142:
[----:B-1----:R1:W2:Y:S02]  /*7020*/  SYNCS.PHASECHK.TRANS64.TRYWAIT P0, [R0+URZ], R3 ;  /* 0x00000003000075a7 */ /* 0x0022a400080011ff */
[----:B--2---:R-:W-:Y:S05]  /*7030*/  @!P0 NANOSLEEP.SYNCS 0x989680 ;  /* 0x009896800000895d */ /* 0x004fea0003900000 */
[----:B------:R-:W2:Y:S02]  /*7040*/  @!P0 SYNCS.PHASECHK.TRANS64 P0, [R0+URZ], R3 ;  /* 0x00000003000085a7 */ /* 0x000ea400080010ff */
[----:B--2---:R-:W-:Y:S05]  /*7050*/  @!P0 BRA `(.L_x_142) ;  /* 0xfffffffc00f08947 */ /* 0x004fea000383ffff */
[----:B------:R-:W-:Y:S05]  /*7060*/  BRA `(.L_x_143) ;  /* 0xffffffcc00087947 */ /* 0x000fea000383ffff */
.L_x_82:
[----:B------:R-:W-:-:S07]  /*7070*/  MOV R0, UR8 ;  /* 0x0000000800007c02 */ /* 0x000fce0008000f00 */
.L_x_144:
[----:B-1----:R1:W2:Y:S02]  /*7080*/  SYNCS.PHASECHK.TRANS64.TRYWAIT P1, [R0+URZ+0xf0], R3 ;  /* 0x0000f003000075a7 */ /* 0x0022a400080211ff */
[----:B--2---:R-:W-:Y:S05]  /*7090*/  @!P1 NANOSLEEP.SYNCS 0x989680 ;  /* 0x009896800000995d */ /* 0x004fea0003900000 */
[----:B------:R-:W2:Y:S02]  /*70a0*/  @!P1 SYNCS.PHASECHK.TRANS64 P1, [R0+URZ+0xf0], R3 ;  /* 0x0000f003000095a7 */ /* 0x000ea400080210ff */
[----:B--2---:R-:W-:Y:S05]  /*70b0*/  @!P1 BRA `(.L_x_144) ;  /* 0xfffffffc00f09947 */ /* 0x004fea000383ffff */
[----:B------:R-:W-:Y:S05]  /*70c0*/  BRA `(.L_x_145) ;  /* 0xffffffcc00547947 */ /* 0x000fea000383ffff */
.L_x_87:
[----:B--2---:R2:W4:Y:S02]  /*70d0*/  SYNCS.PHASECHK.TRANS64.TRYWAIT P0, [R0+URZ+0x70], R3 ;  /* 0x00007003000075a7 */ /* 0x00452400080011ff */
[----:B----4-:R-:W-:Y:S05]  /*70e0*/  @!P0 NANOSLEEP.SYNCS 0x989680 ;  /* 0x009896800000895d */ /* 0x010fea0003900000 */
[----:B------:R-:W4:Y:S02]  /*70f0*/  @!P0 SYNCS.PHASECHK.TRANS64 P0, [R0+URZ+0x70], R3 ;  /* 0x00007003000085a7 */ /* 0x000f2400080010ff */
[----:B----4-:R-:W-:Y:S05]  /*7100*/  @!P0 BRA `(.L_x_87) ;  /* 0xfffffffc00f08947 */ /* 0x010fea000383ffff */
[----:B------:R-:W-:Y:S05]  /*7110*/  BRA `(.L_x_146) ;  /* 0xffffffd000587947 */ /* 0x000fea000383ffff */
.L_x_90:
[----:B------:R-:W-:Y:S07]  /*7120*/  MOV R0, UR6 ;  /* 0x0000000600007c02 */ /* 0x000fee0008000f00 */
.L_x_147:
[----:B--2---:R2:W4:Y:S02]  /*7130*/  SYNCS.PHASECHK.TRANS64.TRYWAIT P0, [R0+URZ+0x68], R3 ;  /* 0x00006803000075a7 */ /* 0x00452400080011ff */
[----:B----4-:R-:W-:Y:S05]  /*7140*/  @!P0 NANOSLEEP.SYNCS 0x989680 ;  /* 0x009896800000895d */ /* 0x010fea0003900000 */
[----:B------:R-:W4:Y:S02]  /*7150*/  @!P0 SYNCS.PHASECHK.TRANS64 P0, [R0+URZ+0x68], R3 ;  /* 0x00006803000085a7 */ /* 0x000f2400080010ff */
[----:B----4-:R-:W-:Y:S05]  /*7160*/  @!P0 BRA `(.L_x_147) ;  /* 0xfffffffc00f08947 */ /* 0x010fea000383ffff */
[----:B------:R-:W-:Y:S05]  /*7170*/  BRA `(.L_x_89) ;  /* 0xffffffd400447947 */ /* 0x000fea000383ffff */
.L_x_93:
[----:B------:R-:W-:Y:S07]  /*7180*/  MOV R3, UR6 ;  /* 0x0000000600037c02 */ /* 0x000fee0008000f00 */
.L_x_148:
[----:B-1----:R1:W2:Y:S02]  /*7190*/  SYNCS.PHASECHK.TRANS64.TRYWAIT P2, [R3+URZ+0x58], R26 ;  /* 0x0000581a030075a7 */ /* 0x0022a400080411ff */
[----:B--2---:R-:W-:Y:S05]  /*71a0*/  @!P2 NANOSLEEP.SYNCS 0x989680 ;  /* 0x009896800000a95d */ /* 0x004fea0003900000 */
[----:B------:R-:W2:Y:S02]  /*71b0*/  @!P2 SYNCS.PHASECHK.TRANS64 P2, [R3+URZ+0x58], R26 ;  /* 0x0000581a0300a5a7 */ /* 0x000ea400080410ff */
[----:B--2---:R-:W-:Y:S05]  /*71c0*/  @!P2 BRA `(.L_x_148) ;  /* 0xfffffffc00f0a947 */ /* 0x004fea000383ffff */
[----:B------:R-:W-:Y:S05]  /*71d0*/  BRA `(.L_x_149) ;  /* 0xffffffd400d87947 */ /* 0x000fea000383ffff */
.L_x_96:
[----:B--2---:R2:W4:Y:S02]  /*71e0*/  SYNCS.PHASECHK.TRANS64.TRYWAIT P0, [R0+URZ+0x70], R3 ;  /* 0x00007003000075a7 */ /* 0x00452400080011ff */
[----:B----4-:R-:W-:Y:S05]  /*71f0*/  @!P0 NANOSLEEP.SYNCS 0x989680 ;  /* 0x009896800000895d */ /* 0x010fea0003900000 */
[----:B------:R-:W4:Y:S02]  /*7200*/  @!P0 SYNCS.PHASECHK.TRANS64 P0, [R0+URZ+0x70], R3 ;  /* 0x00007003000085a7 */ /* 0x000f2400080010ff */
[----:B----4-:R-:W-:Y:S05]  /*7210*/  @!P0 BRA `(.L_x_96) ;  /* 0xfffffffc00f08947 */ /* 0x010fea000383ffff */
[----:B------:R-:W-:Y:S05]  /*7220*/  BRA `(.L_x_150) ;  /* 0xffffffdc00387947 */ /* 0x000fea000383ffff */
.L_x_107:
[----:B-1----:R-:W-:Y:S04]  /*7230*/  MOV R0, UR43 ;  /* 0x0000002b00007c02 */ /* 0x002fe80008000f00 */
[----:B------:R1:W2:Y:S03]  /*7240*/  SYNCS.PHASECHK.TRANS64.TRYWAIT P1, [R0+URZ+0x50], R3 ;  /* 0x00005003000075a7 */ /* 0x0002a600080211ff */
[----:B--2---:R-:W-:Y:S05]  /*7250*/  @!P1 NANOSLEEP.SYNCS 0x989680 ;  /* 0x009896800000995d */ /* 0x004fea0003900000 */
[----:B------:R-:W2:Y:S02]  /*7260*/  @!P1 SYNCS.PHASECHK.TRANS64 P1, [R0+URZ+0x50], R3 ;  /* 0x00005003000095a7 */ /* 0x000ea400080210ff */
[----:B--2---:R-:W-:Y:S05]  /*7270*/  @!P1 BRA `(.L_x_107) ;  /* 0xfffffffc00ec9947 */ /* 0x004fea000383ffff */
[----:B------:R-:W-:Y:S05]  /*7280*/  BRA `(.L_x_106) ;  /* 0xffffffe800187947 */ /* 0x000fea000383ffff */
.L_x_109:
[----:B------:R1:W1:Y:S02]  /*7290*/  SYNCS.PHASECHK.TRANS64.TRYWAIT P1, [R113+URZ+0x90], R2 ;  /* 0x00009002710075a7 */ /* 0x00026400080211ff */
[----:B-1----:R-:W-:Y:S05]  /*72a0*/  @!P1 NANOSLEEP.SYNCS 0x989680 ;  /* 0x009896800000995d */ /* 0x002fea0003900000 */
[----:B------:R-:W1:Y:S02]  /*72b0*/  @!P1 SYNCS.PHASECHK.TRANS64 P1, [R113+URZ+0x90], R2 ;  /* 0x00009002710095a7 */ /* 0x000e6400080210ff */
[----:B-1----:R-:W-:Y:S05]  /*72c0*/  @!P1 BRA `(.L_x_109) ;  /* 0xfffffffc00f09947 */ /* 0x002fea000383ffff */
[----:B------:R-:W-:Y:S05]  /*72d0*/  BRA `(.L_x_108) ;  /* 0xffffffe800547947 */ /* 0x000fea000383ffff */
        .weak           $__internal_0_$__cuda_sm10x_tcgen05_guardrail_trap_col_being_dealloced_not_returned_by_alloc
        .type           $__internal_0_$__cuda_sm10x_tcgen05_guardrail_trap_col_being_dealloced_not_returned_by_alloc,@function
        .size           $__internal_0_$__cuda_sm10x_tcgen05_guardrail_trap_col_being_dealloced_not_returned_by_alloc,($__internal_1_$__cuda_sm10x_tcgen05_guardrail_trap_phase_invalid_during_alloc - $__internal_0_$__cuda_sm10x_tcgen05_guardrail_trap_col_being_dealloced_not_returned_by_alloc)
$__internal_0_$__cuda_sm10x_tcgen05_guardrail_trap_col_being_dealloced_not_returned_by_alloc:
[----:B------:R-:W-:Y:S05]  /*72e0*/  BPT.TRAP 0x1 ;  /* 0x000000040000795c */ /* 0x000fea0000300000 */
[----:B------:R-:W-:-:S04]  /*72f0*/  HFMA2 R3, -RZ, RZ, 0, 0 ;  /* 0x00000000ff037431 */ /* 0x000fc800000001ff */
[----:B------:R-:W-:Y:S05]  /*7300*/  RET.REL.NODEC R2 `(_ZN7cutlass13device_kernelINS_4gemm6kernel13GemmUniversalIN4cute5tupleIJiiiiEEENS1_10collective13CollectiveMmaINS1_35MainloopSm100TmaUmmaWarpSpecializedILi5ELi2ELi4ENS5_IJNS4_1CILi2EEENSA_ILi1EEESC_EEEEENS5_IJNSA_ILi128EEENSA_ILi64EEESG_EEEaNS5_IJlSC_lEEEaSI_NS4_8TiledMMAINS4_8MMA_AtomIJNS4_21SM100_MMA_S8_2x1SM_SSIaaiLi128ELi64ELNS4_4UMMA5MajorE0ELSN_0ELNSM_8SaturateE0EEEEEENS4_6LayoutINS5_IJSC_SC_SC_EEENS5_IJNSA_ILi0EEEST_ST_EEEEENS5_IJNS4_10UnderscoreESW_SW_EEEEENS4_18SM100_TMA_2SM_LOADENS4_14ComposedLayoutINS4_7SwizzleILi2ELi4ELi3EEENS4_18smem_ptr_flag_bitsILi8EEENSR_INS5_IJNSA_ILi8EEESG_EEENS5_IJSG_SC_EEEEEEEvNS4_8identityESZ_S19_vS1A_EENS_8epilogue10collective18CollectiveEpilogueINS1C_23Sm100TmaWarpSpecializedILi1ELi1ELi32ELb0ELb0EEEJNS5_IJSG_SG_SG_EEENS5_IJNSR_ISG_SC_EES1I_EEEaSI_aSI_NS1C_6fusion15FusionCallbacksIS1G_NS1K_17LinearCombinationIaiaiLNS_15FloatRoundStyleE2EEES1H_S1J_JEEENS4_5SM1004TMEM4LOAD26SM100_TMEM_LOAD_32dp32b32xENS4_13SM90_TMA_LOADES19_NS4_39AutoVectorizingCopyWithAssumedAlignmentILi128EEENS4_14SM90_TMA_STOREES19_S1W_S1W_EEEvvEEEEvNT_6ParamsE) ;  /* 0xffffff8c023c7950 */ /* 0x000fea0003c3ffff */
        .weak           $__internal_1_$__cuda_sm10x_tcgen05_guardrail_trap_phase_invalid_during_alloc
        .type           $__internal_1_$__cuda_sm10x_tcgen05_guardrail_trap_phase_invalid_during_alloc,@function
        .size           $__internal_1_$__cuda_sm10x_tcgen05_guardrail_trap_phase_invalid_during_alloc,($__internal_2_$__cuda_sm10x_tcgen05_guardrail_trap_unallocated_columns_being_dealloced - $__internal_1_$__cuda_sm10x_tcgen05_guardrail_trap_phase_invalid_during_alloc)
$__internal_1_$__cuda_sm10x_tcgen05_guardrail_trap_phase_invalid_during_alloc:
[----:B------:R-:W-:Y:S05]  /*7310*/  BPT.TRAP 0x1 ;  /* 0x000000040000795c */ /* 0x000fea0000300000 */
[----:B------:R-:W-:-:S04]  /*7320*/  MOV R3, 0x0 ;  /* 0x0000000000037802 */ /* 0x000fc80000000f00 */
[----:B------:R-:W-:Y:S05]  /*7330*/  RET.REL.NODEC R2 `(_ZN7cutlass13device_kernelINS_4gemm6kernel13GemmUniversalIN4cute5tupleIJiiiiEEENS1_10collective13CollectiveMmaINS1_35MainloopSm100TmaUmmaWarpSpecializedILi5ELi2ELi4ENS5_IJNS4_1CILi2EEENSA_ILi1EEESC_EEEEENS5_IJNSA_ILi128EEENSA_ILi64EEESG_EEEaNS5_IJlSC_lEEEaSI_NS4_8TiledMMAINS4_8MMA_AtomIJNS4_21SM100_MMA_S8_2x1SM_SSIaaiLi128ELi64ELNS4_4UMMA5MajorE0ELSN_0ELNSM_8SaturateE0EEEEEENS4_6LayoutINS5_IJSC_SC_SC_EEENS5_IJNSA_ILi0EEEST_ST_EEEEENS5_IJNS4_10UnderscoreESW_SW_EEEEENS4_18SM100_TMA_2SM_LOADENS4_14ComposedLayoutINS4_7SwizzleILi2ELi4ELi3EEENS4_18smem_ptr_flag_bitsILi8EEENSR_INS5_IJNSA_ILi8EEESG_EEENS5_IJSG_SC_EEEEEEEvNS4_8identityESZ_S19_vS1A_EENS_8epilogue10collective18CollectiveEpilogueINS1C_23Sm100TmaWarpSpecializedILi1ELi1ELi32ELb0ELb0EEEJNS5_IJSG_SG_SG_EEENS5_IJNSR_ISG_SC_EES1I_EEEaSI_aSI_NS1C_6fusion15FusionCallbacksIS1G_NS1K_17LinearCombinationIaiaiLNS_15FloatRoundStyleE2EEES1H_S1J_JEEENS4_5SM1004TMEM4LOAD26SM100_TMEM_LOAD_32dp32b32xENS4_13SM90_TMA_LOADES19_NS4_39AutoVectorizingCopyWithAssumedAlignmentILi128EEENS4_14SM90_TMA_STOREES19_S1W_S1W_EEEvvEEEEvNT_6ParamsE) ;  /* 0xffffff8c02307950 */ /* 0x000fea0003c3ffff */
        .weak           $__internal_2_$__cuda_sm10x_tcgen05_guardrail_trap_unallocated_columns_being_dealloced
        .type           $__internal_2_$__cuda_sm10x_tcgen05_guardrail_trap_unallocated_columns_being_dealloced,@function
        .size           $__internal_2_$__cuda_sm10x_tcgen05_guardrail_trap_unallocated_columns_being_dealloced,(.L_x_152 - $__internal_2_$__cuda_sm10x_tcgen05_guardrail_trap_unallocated_columns_being_dealloced)
$__internal_2_$__cuda_sm10x_tcgen05_guardrail_trap_unallocated_columns_being_dealloced:
[----:B------:R-:W-:Y:S05]  /*7340*/  BPT.TRAP 0x1 ;  /* 0x000000040000795c */ /* 0x000fea0000300000 */
[----:B------:R-:W-:-:S04]  /*7350*/  HFMA2 R3, -RZ, RZ, 0, 0 ;  /* 0x00000000ff037431 */ /* 0x000fc800000001ff */
[----:B------:R-:W-:Y:S05]  /*7360*/  RET.REL.NODEC R2 `(_ZN7cutlass13device_kernelINS_4gemm6kernel13GemmUniversalIN4cute5tupleIJiiiiEEENS1_10collective13CollectiveMmaINS1_35MainloopSm100TmaUmmaWarpSpecializedILi5ELi2ELi4ENS5_IJNS4_1CILi2EEENSA_ILi1EEESC_EEEEENS5_IJNSA_ILi128EEENSA_ILi64EEESG_EEEaNS5_IJlSC_lEEEaSI_NS4_8TiledMMAINS4_8MMA_AtomIJNS4_21SM100_MMA_S8_2x1SM_SSIaaiLi128ELi64ELNS4_4UMMA5MajorE0ELSN_0ELNSM_8SaturateE0EEEEEENS4_6LayoutINS5_IJSC_SC_SC_EEENS5_IJNSA_ILi0EEEST_ST_EEEEENS5_IJNS4_10UnderscoreESW_SW_EEEEENS4_18SM100_TMA_2SM_LOADENS4_14ComposedLayoutINS4_7SwizzleILi2ELi4ELi3EEENS4_18smem_ptr_flag_bitsILi8EEENSR_INS5_IJNSA_ILi8EEESG_EEENS5_IJSG_SC_EEEEEEEvNS4_8identityESZ_S19_vS1A_EENS_8epilogue10collective18CollectiveEpilogueINS1C_23Sm100TmaWarpSpecializedILi1ELi1ELi32ELb0ELb0EEEJNS5_IJSG_SG_SG_EEENS5_IJNSR_ISG_SC_EES1I_EEEaSI_aSI_NS1C_6fusion15FusionCallbacksIS1G_NS1K_17LinearCombinationIaiaiLNS_15FloatRoundStyleE2EEES1H_S1J_JEEENS4_5SM1004TMEM4LOAD26SM100_TMEM_LOAD_32dp32b32xENS4_13SM90_TMA_LOADES19_NS4_39AutoVectorizingCopyWithAssumedAlignmentILi128EEENS4_14SM90_TMA_STOREES19_S1W_S1W_EEEvvEEEEvNT_6ParamsE) ;  /* 0xffffff8c02247950 */ /* 0x000fea0003c3ffff */
.L_x_151:
[----:B------:R-:W-:-:S00]  /*7370*/  BRA `(.L_x_151) ;  /* 0xfffffffc00fc7947 */ /* 0x000fc0000383ffff */
[----:B------:R-:W-:-:S00]  /*7380*/  NOP ;  /* 0x0000000000007918 */ /* 0x000fc00000000000 */
[----:B------:R-:W-:-:S00]  /*7390*/  NOP ;  /* 0x0000000000007918 */ /* 0x000fc00000000000 */
[----:B------:R-:W-:-:S00]  /*73a0*/  NOP ;  /* 0x0000000000007918 */ /* 0x000fc00000000000 */
[----:B------:R-:W-:-:S00]  /*73b0*/  NOP ;  /* 0x0000000000007918 */ /* 0x000fc00000000000 */
[----:B------:R-:W-:-:S00]  /*73c0*/  NOP ;  /* 0x0000000000007918 */ /* 0x000fc00000000000 */
[----:B------:R-:W-:-:S00]  /*73d0*/  NOP ;  /* 0x0000000000007918 */ /* 0x000fc00000000000 */
[----:B------:R-:W-:-:S00]  /*73e0*/  NOP ;  /* 0x0000000000007918 */ /* 0x000fc00000000000 */
[----:B------:R-:W-:-:S00]  /*73f0*/  NOP ;  /* 0x0000000000007918 */ /* 0x000fc00000000000 */
.L_x_152:


//--------------------- .nv.global.init           --------------------------
	.section	.nv.global.init,"aw",@progbits
.nv.global.init:
	.type		$str$27,@object
	.size		$str$27,($str$28 - $str$27)
$str$27:
        /*0000*/ 	.byte	0x28, 0x61, 0x64, 0x64, 0x72, 0x65, 0x73, 0x73, 0x20, 0x26, 0x20, 0x6d, 0x61, 0x73, 0x6b, 0x29
        /*0010*/ 	.byte	0x20, 0x3d, 0x3d, 0x20, 0x30, 0x00
	.type		$str$28,@object
	.size		$str$28,($str$26 - $str$28)
$str$28:
        /*0016*/ 	.byte	0x2f, 0x74, 0x6d, 0x70, 0x2f, 0x63, 0x75, 0x74, 0x6c, 0x61, 0x73, 0x73, 0x5f, 0x73, 0x77, 0x65
        /*0026*/ 	.byte	0x65, 0x70, 0x5f, 0x73, 0x72, 0x63, 0x2f, 0x69, 0x6e, 0x63, 0x6c, 0x75, 0x64, 0x65, 0x2f, 0x63
        /*0036*/ 	.byte	0x75, 0x74, 0x65, 0x2f, 0x70, 0x6f, 0x69, 0x6e, 0x74, 0x65, 0x72, 0x5f, 0x66, 0x6c, 0x61, 0x67
        /*0046*/ 	.byte	0x67, 0x65, 0x64, 0x2e, 0x68, 0x70, 0x70, 0x00
	.type		$str$26,@object
	.size		$str$26,($str$25 - $str$26)
$str$26:
        /*004e*/ 	.byte	0x2f, 0x74, 0x6d, 0x70, 0x2f, 0x63, 0x75, 0x74, 0x6c, 0x61, 0x73, 0x73, 0x5f, 0x73, 0x77, 0x65
        /*005e*/ 	.byte	0x65, 0x70, 0x5f, 0x73, 0x72, 0x63, 0x2f, 0x69, 0x6e, 0x63, 0x6c, 0x75, 0x64, 0x65, 0x2f, 0x63
        /*006e*/ 	.byte	0x75, 0x74, 0x65, 0x2f, 0x61, 0x74, 0x6f, 0x6d, 0x2f, 0x63, 0x6f, 0x70, 0x79, 0x5f, 0x74, 0x72
        /*007e*/ 	.byte	0x61, 0x69, 0x74, 0x73, 0x5f, 0x73, 0x6d, 0x31, 0x30, 0x30, 0x2e, 0x68, 0x70, 0x70, 0x00
	.type		$str$25,@object
	.size		$str$25,(__unnamed_1 - $str$25)
$str$25:
        /*008d*/ 	.byte	0x28, 0x28, 0x75, 0x69, 0x6e, 0x74, 0x33, 0x32, 0x5f, 0x74, 0x28, 0x74, 0x68, 0x72, 0x65, 0x61
        /*009d*/ 	.byte	0x64, 0x49, 0x64, 0x78, 0x2e, 0x78, 0x29, 0x20, 0x2f, 0x20, 0x33, 0x32, 0x29, 0x20, 0x25, 0x20
        /*00ad*/ 	.byte	0x34, 0x29, 0x20, 0x3d, 0x3d, 0x20, 0x28, 0x28, 0x28, 0x74, 0x6d, 0x65, 0x6d, 0x5f, 0x61, 0x64
        /*00bd*/ 	.byte	0x64, 0x72, 0x20, 0x3e, 0x3e, 0x20, 0x31, 0x36, 0x29, 0x20, 0x2f, 0x20, 0x33, 0x32, 0x29, 0x20
        /*00cd*/ 	.byte	0x25, 0x20, 0x34, 0x29, 0x00
	.type		__unnamed_1,@object
	.size		__unnamed_1,(__unnamed_2 - __unnamed_1)
__unnamed_1:
        /*00d2*/ 	.byte	0x61, 0x75, 0x74, 0x6f, 0x20, 0x63, 0x75, 0x74, 0x65, 0x3a, 0x3a, 0x61, 0x73, 0x5f, 0x70, 0x6f
        /* <DEDUP_REMOVED lines=24> */
        /*0262*/ 	.byte	0x00
	.type		__unnamed_2,@object
	.size		__unnamed_2,(.L_2 - __unnamed_2)
__unnamed_2:
        /* <DEDUP_REMOVED lines=41> */
.L_2:


//--------------------- .nv.shared._ZN7cutlass13device_kernelINS_4gemm6kernel13GemmUniversalIN4cute5tupleIJiiiiEEENS1_10collective13CollectiveMmaINS1_35MainloopSm100TmaUmmaWarpSpecializedILi5ELi2ELi4ENS5_IJNS4_1CILi2EEENSA_ILi1EEESC_EEEEENS5_IJNSA_ILi128EEENSA_ILi64EEESG_EEEaNS5_IJlSC_lEEEaSI_NS4_8TiledMMAINS4_8MMA_AtomIJNS4_21SM100_MMA_S8_2x1SM_SSIaaiLi128ELi64ELNS4_4UMMA5MajorE0ELSN_0ELNSM_8SaturateE0EEEEEENS4_6LayoutINS5_IJSC_SC_SC_EEENS5_IJNSA_ILi0EEEST_ST_EEEEENS5_IJNS4_10UnderscoreESW_SW_EEEEENS4_18SM100_TMA_2SM_LOADENS4_14ComposedLayoutINS4_7SwizzleILi2ELi4ELi3EEENS4_18smem_ptr_flag_bitsILi8EEENSR_INS5_IJNSA_ILi8EEESG_EEENS5_IJSG_SC_EEEEEEEvNS4_8identityESZ_S19_vS1A_EENS_8epilogue10collective18CollectiveEpilogueINS1C_23Sm100TmaWarpSpecializedILi1ELi1ELi32ELb0ELb0EEEJNS5_IJSG_SG_SG_EEENS5_IJNSR_ISG_SC_EES1I_EEEaSI_aSI_NS1C_6fusion15FusionCallbacksIS1G_NS1K_17LinearCombinationIaiaiLNS_15FloatRoundStyleE2EEES1H_S1J_JEEENS4_5SM1004TMEM4LOAD26SM100_TMEM_LOAD_32dp32b32xENS4_13SM90_TMA_LOADES19_NS4_39AutoVectorizingCopyWithAssumedAlignmentILi128EEENS4_14SM90_TMA_STOREES19_S1W_S1W_EEEvvEEEEvNT_6ParamsE --------------------------
	.section	.nv.shared._ZN7cutlass13device_kernelINS_4gemm6kernel13GemmUniversalIN4cute5tupleIJiiiiEEENS1_10collective13CollectiveMmaINS1_35MainloopSm100TmaUmmaWarpSpecializedILi5ELi2ELi4ENS5_IJNS4_1CILi2EEENSA_ILi1EEESC_EEEEENS5_IJNSA_ILi128EEENSA_ILi64EEESG_EEEaNS5_IJlSC_lEEEaSI_NS4_8TiledMMAINS4_8MMA_AtomIJNS4_21SM100_MMA_S8_2x1SM_SSIaaiLi128ELi64ELNS4_4UMMA5MajorE0ELSN_0ELNSM_8SaturateE0EEEEEENS4_6LayoutINS5_IJSC_SC_SC_EEENS5_IJNSA_ILi0EEEST_ST_EEEEENS5_IJNS4_10UnderscoreESW_SW_EEEEENS4_18SM100_TMA_2SM_LOADENS4_14ComposedLayoutINS4_7SwizzleILi2ELi4ELi3EEENS4_18smem_ptr_flag_bitsILi8EEENSR_INS5_IJNSA_ILi8EEESG_EEENS5_IJSG_SC_EEEEEEEvNS4_8identityESZ_S19_vS1A_EENS_8epilogue10collective18CollectiveEpilogueINS1C_23Sm100TmaWarpSpecializedILi1ELi1ELi32ELb0ELb0EEEJNS5_IJSG_SG_SG_EEENS5_IJNSR_ISG_SC_EES1I_EEEaSI_aSI_NS1C_6fusion15FusionCallbacksIS1G_NS1K_17LinearCombinationIaiaiLNS_15FloatRoundStyleE2EEES1H_S1J_JEEENS4_5SM1004TMEM4LOAD26SM100_TMEM_LOAD_32dp32b32xENS4_13SM90_TMA_LOADES19_NS4_39AutoVectorizingCopyWithAssumedAlignmentILi128EEENS4_14SM90_TMA_STOREES19_S1W_S1W_EEEvvEEEEvNT_6ParamsE,"aw",@nobits
	.sectionflags	@""
	.align	16
	.zero		1024


//--------------------- .nv.shared.reserved.0     --------------------------
	.section	.nv.shared.reserved.0,"aw",@nobits
	.weak		__nv_reservedSMEM_offset_0_alias
	.size		__nv_reservedSMEM_offset_0_alias, 0, 64
	.other		__nv_reservedSMEM_offset_0_alias,@"STO_CUDA_RESERVED_SHARED STV_DEFAULT"
__nv_reservedSMEM_offset_0_alias:
	.zero		0
.nv.shared.reserved.0:
	.zero		64
	.weak		__nv_reservedSMEM_tcgen05_partition
	.type		__nv_reservedSMEM_tcgen05_partition,@object
	.size		__nv_reservedSMEM_tcgen05_partition,(.L_0 - __nv_reservedSMEM_tcgen05_partition)
__nv_reservedSMEM_tcgen05_partition:
	.zero		32
.L_0:


//--------------------- .nv.global                --------------------------
	.section	.nv.global,"aw",@nobits
.nv.global:
	.type		_ZN40_INTERNAL_32eba08b_4_k_cu_9b5f08b5_108364cute1_E,@object
	.size		_ZN40_INTERNAL_32eba08b_4_k_cu_9b5f08b5_108364cute1_E,(_ZN40_INTERNAL_32eba08b_4_k_cu_9b5f08b5_108364cuda3std3__45__cpo6cbeginE - _ZN40_INTERNAL_32eba08b_4_k_cu_9b5f08b5_108364cute1_E)
_ZN40_INTERNAL_32eba08b_4_k_cu_9b5f08b5_108364cute1_E:
	.zero		1
	.type		_ZN40_INTERNAL_32eba08b_4_k_cu_9b5f08b5_108364cuda3std3__45__cpo6cbeginE,@object
	.size		_ZN40_INTERNAL_32eba08b_4_k_cu_9b5f08b5_108364cuda3std3__45__cpo6cbeginE,(_ZN40_INTERNAL_32eba08b_4_k_cu_9b5f08b5_108364cuda3std3__48in_placeE - _ZN40_INTERNAL_32eba08b_4_k_cu_9b5f08b5_108364cuda3std3__45__cpo6cbeginE)
_ZN40_INTERNAL_32eba08b_4_k_cu_9b5f08b5_108364cuda3std3__45__cpo6cbeginE:
	.zero		1
	.type		_ZN40_INTERNAL_32eba08b_4_k_cu_9b5f08b5_108364cuda3std3__48in_placeE,@object
	.size		_ZN40_INTERNAL_32eba08b_4_k_cu_9b5f08b5_108364cuda3std3__48in_placeE,(_ZN40_INTERNAL_32eba08b_4_k_cu_9b5f08b5_108364cuda3std6ranges3__45__cpo9iter_moveE - _ZN40_INTERNAL_32eba08b_4_k_cu_9b5f08b5_108364cuda3std3__48in_placeE)
_ZN40_INTERNAL_32eba08b_4_k_cu_9b5f08b5_108364cuda3std3__48in_placeE:
	.zero		1
	.type		_ZN40_INTERNAL_32eba08b_4_k_cu_9b5f08b5_108364cuda3std6ranges3__45__cpo9iter_moveE,@object
	.size		_ZN40_INTERNAL_32eba08b_4_k_cu_9b5f08b5_108364cuda3std6ranges3__45__cpo9iter_moveE,(_ZN40_INTERNAL_32eba08b_4_k_cu_9b5f08b5_108364cuda3std3__45__cpo5beginE - _ZN40_INTERNAL_32eba08b_4_k_cu_9b5f08b5_108364cuda3std6ranges3__45__cpo9iter_moveE)
_ZN40_INTERNAL_32eba08b_4_k_cu_9b5f08b5_108364cuda3std6ranges3__45__cpo9iter_moveE:
	.zero		1
	.type		_ZN40_INTERNAL_32eba08b_4_k_cu_9b5f08b5_108364cuda3std3__45__cpo5beginE,@object
	.size		_ZN40_INTERNAL_32eba08b_4_k_cu_9b5f08b5_108364cuda3std3__45__cpo5beginE,(_ZN40_INTERNAL_32eba08b_4_k_cu_9b5f08b5_108364cuda3std3__442_GLOBAL__N__32eba08b_4_k_cu_9b5f08b5_108366ignoreE - _ZN40_INTERNAL_32eba08b_4_k_cu_9b5f08b5_108364cuda3std3__45__cpo5beginE)
_ZN40_INTERNAL_32eba08b_4_k_cu_9b5f08b5_108364cuda3std3__45__cpo5beginE:
	.zero		1
	.type		_ZN40_INTERNAL_32eba08b_4_k_cu_9b5f08b5_108364cuda3std3__442_GLOBAL__N__32eba08b_4_k_cu_9b5f08b5_108366ignoreE,@object
	.size		_ZN40_INTERNAL_32eba08b_4_k_cu_9b5f08b5_108364cuda3std3__442_GLOBAL__N__32eba08b_4_k_cu_9b5f08b5_108366ignoreE,(_ZN40_INTERNAL_32eba08b_4_k_cu_9b5f08b5_108364cute7productE - _ZN40_INTERNAL_32eba08b_4_k_cu_9b5f08b5_108364cuda3std3__442_GLOBAL__N__32eba08b_4_k_cu_9b5f08b5_108366ignoreE)
_ZN40_INTERNAL_32eba08b_4_k_cu_9b5f08b5_108364cuda3std3__442_GLOBAL__N__32eba08b_4_k_cu_9b5f08b5_108366ignoreE:
	.zero		1
	.type		_ZN40_INTERNAL_32eba08b_4_k_cu_9b5f08b5_108364cute7productE,@object
	.size		_ZN40_INTERNAL_32eba08b_4_k_cu_9b5f08b5_108364cute7productE,(_ZN40_INTERNAL_32eba08b_4_k_cu_9b5f08b5_108364cuda3std3__45__cpo3endE - _ZN40_INTERNAL_32eba08b_4_k_cu_9b5f08b5_108364cute7productE)
_ZN40_INTERNAL_32eba08b_4_k_cu_9b5f08b5_108364cute7productE:
	.zero		1
	.type		_ZN40_INTERNAL_32eba08b_4_k_cu_9b5f08b5_108364cuda3std3__45__cpo3endE,@object
	.size		_ZN40_INTERNAL_32eba08b_4_k_cu_9b5f08b5_108364cuda3std3__45__cpo3endE,(_ZN40_INTERNAL_32eba08b_4_k_cu_9b5f08b5_108364cuda3std3__419piecewise_constructE - _ZN40_INTERNAL_32eba08b_4_k_cu_9b5f08b5_108364cuda3std3__45__cpo3endE)
_ZN40_INTERNAL_32eba08b_4_k_cu_9b5f08b5_108364cuda3std3__45__cpo3endE:
	.zero		1
	.type		_ZN40_INTERNAL_32eba08b_4_k_cu_9b5f08b5_108364cuda3std3__419piecewise_constructE,@object
	.size		_ZN40_INTERNAL_32eba08b_4_k_cu_9b5f08b5_108364cuda3std3__419piecewise_constructE,(_ZN40_INTERNAL_32eba08b_4_k_cu_9b5f08b5_108364cuda3std3__45__cpo4cendE - _ZN40_INTERNAL_32eba08b_4_k_cu_9b5f08b5_108364cuda3std3__419piecewise_constructE)
_ZN40_INTERNAL_32eba08b_4_k_cu_9b5f08b5_108364cuda3std3__419piecewise_constructE:
	.zero		1
	.type		_ZN40_INTERNAL_32eba08b_4_k_cu_9b5f08b5_108364cuda3std3__45__cpo4cendE,@object
	.size		_ZN40_INTERNAL_32eba08b_4_k_cu_9b5f08b5_108364cuda3std3__45__cpo4cendE,(_ZN40_INTERNAL_32eba08b_4_k_cu_9b5f08b5_108364cuda3std6ranges3__45__cpo4swapE - _ZN40_INTERNAL_32eba08b_4_k_cu_9b5f08b5_108364cuda3std3__45__cpo4cendE)
_ZN40_INTERNAL_32eba08b_4_k_cu_9b5f08b5_108364cuda3std3__45__cpo4cendE:
	.zero		1
	.type		_ZN40_INTERNAL_32eba08b_4_k_cu_9b5f08b5_108364cuda3std6ranges3__45__cpo4swapE,@object
	.size		_ZN40_INTERNAL_32eba08b_4_k_cu_9b5f08b5_108364cuda3std6ranges3__45__cpo4swapE,(.L_10 - _ZN40_INTERNAL_32eba08b_4_k_cu_9b5f08b5_108364cuda3std6ranges3__45__cpo4swapE)
_ZN40_INTERNAL_32eba08b_4_k_cu_9b5f08b5_108364cuda3std6ranges3__45__cpo4swapE:
	.zero		1
.L_10:


//--------------------- .nv.constant0._ZN7cutlass13device_kernelINS_4gemm6kernel13GemmUniversalIN4cute5tupleIJiiiiEEENS1_10collective13CollectiveMmaINS1_35MainloopSm100TmaUmmaWarpSpecializedILi5ELi2ELi4ENS5_IJNS4_1CILi2EEENSA_ILi1EEESC_EEEEENS5_IJNSA_ILi128EEENSA_ILi64EEESG_EEEaNS5_IJlSC_lEEEaSI_NS4_8TiledMMAINS4_8MMA_AtomIJNS4_21SM100_MMA_S8_2x1SM_SSIaaiLi128ELi64ELNS4_4UMMA5MajorE0ELSN_0ELNSM_8SaturateE0EEEEEENS4_6LayoutINS5_IJSC_SC_SC_EEENS5_IJNSA_ILi0EEEST_ST_EEEEENS5_IJNS4_10UnderscoreESW_SW_EEEEENS4_18SM100_TMA_2SM_LOADENS4_14ComposedLayoutINS4_7SwizzleILi2ELi4ELi3EEENS4_18smem_ptr_flag_bitsILi8EEENSR_INS5_IJNSA_ILi8EEESG_EEENS5_IJSG_SC_EEEEEEEvNS4_8identityESZ_S19_vS1A_EENS_8epilogue10collective18CollectiveEpilogueINS1C_23Sm100TmaWarpSpecializedILi1ELi1ELi32ELb0ELb0EEEJNS5_IJSG_SG_SG_EEENS5_IJNSR_ISG_SC_EES1I_EEEaSI_aSI_NS1C_6fusion15FusionCallbacksIS1G_NS1K_17LinearCombinationIaiaiLNS_15FloatRoundStyleE2EEES1H_S1J_JEEENS4_5SM1004TMEM4LOAD26SM100_TMEM_LOAD_32dp32b32xENS4_13SM90_TMA_LOADES19_NS4_39AutoVectorizingCopyWithAssumedAlignmentILi128EEENS4_14SM90_TMA_STOREES19_S1W_S1W_EEEvvEEEEvNT_6ParamsE --------------------------
	.section	.nv.constant0._ZN7cutlass13device_kernelINS_4gemm6kernel13GemmUniversalIN4cute5tupleIJiiiiEEENS1_10collective13CollectiveMmaINS1_35MainloopSm100TmaUmmaWarpSpecializedILi5ELi2ELi4ENS5_IJNS4_1CILi2EEENSA_ILi1EEESC_EEEEENS5_IJNSA_ILi128EEENSA_ILi64EEESG_EEEaNS5_IJlSC_lEEEaSI_NS4_8TiledMMAINS4_8MMA_AtomIJNS4_21SM100_MMA_S8_2x1SM_SSIaaiLi128ELi64ELNS4_4UMMA5MajorE0ELSN_0ELNSM_8SaturateE0EEEEEENS4_6LayoutINS5_IJSC_SC_SC_EEENS5_IJNSA_ILi0EEEST_ST_EEEEENS5_IJNS4_10UnderscoreESW_SW_EEEEENS4_18SM100_TMA_2SM_LOADENS4_14ComposedLayoutINS4_7SwizzleILi2ELi4ELi3EEENS4_18smem_ptr_flag_bitsILi8EEENSR_INS5_IJNSA_ILi8EEESG_EEENS5_IJSG_SC_EEEEEEEvNS4_8identityESZ_S19_vS1A_EENS_8epilogue10collective18CollectiveEpilogueINS1C_23Sm100TmaWarpSpecializedILi1ELi1ELi32ELb0ELb0EEEJNS5_IJSG_SG_SG_EEENS5_IJNSR_ISG_SC_EES1I_EEEaSI_aSI_NS1C_6fusion15FusionCallbacksIS1G_NS1K_17LinearCombinationIaiaiLNS_15FloatRoundStyleE2EEES1H_S1J_JEEENS4_5SM1004TMEM4LOAD26SM100_TMEM_LOAD_32dp32b32xENS4_13SM90_TMA_LOADES19_NS4_39AutoVectorizingCopyWithAssumedAlignmentILi128EEENS4_14SM90_TMA_STOREES19_S1W_S1W_EEEvvEEEEvNT_6ParamsE,"a",@progbits
	.sectionflags	@""
	.align	4
.nv.constant0._ZN7cutlass13device_kernelINS_4gemm6kernel13GemmUniversalIN4cute5tupleIJiiiiEEENS1_10collective13CollectiveMmaINS1_35MainloopSm100TmaUmmaWarpSpecializedILi5ELi2ELi4ENS5_IJNS4_1CILi2EEENSA_ILi1EEESC_EEEEENS5_IJNSA_ILi128EEENSA_ILi64EEESG_EEEaNS5_IJlSC_lEEEaSI_NS4_8TiledMMAINS4_8MMA_AtomIJNS4_21SM100_MMA_S8_2x1SM_SSIaaiLi128ELi64ELNS4_4UMMA5MajorE0ELSN_0ELNSM_8SaturateE0EEEEEENS4_6LayoutINS5_IJSC_SC_SC_EEENS5_IJNSA_ILi0EEEST_ST_EEEEENS5_IJNS4_10UnderscoreESW_SW_EEEEENS4_18SM100_TMA_2SM_LOADENS4_14ComposedLayoutINS4_7SwizzleILi2ELi4ELi3EEENS4_18smem_ptr_flag_bitsILi8EEENSR_INS5_IJNSA_ILi8EEESG_EEENS5_IJSG_SC_EEEEEEEvNS4_8identityESZ_S19_vS1A_EENS_8epilogue10collective18CollectiveEpilogueINS1C_23Sm100TmaWarpSpecializedILi1ELi1ELi32ELb0ELb0EEEJNS5_IJSG_SG_SG_EEENS5_IJNSR_ISG_SC_EES1I_EEEaSI_aSI_NS1C_6fusion15FusionCallbacksIS1G_NS1K_17LinearCombinationIaiaiLNS_15FloatRoundStyleE2EEES1H_S1J_JEEENS4_5SM1004TMEM4LOAD26SM100_TMEM_LOAD_32dp32b32xENS4_13SM90_TMA_LOADES19_NS4_39AutoVectorizingCopyWithAssumedAlignmentILi128EEENS4_14SM90_TMA_STOREES19_S1W_S1W_EEEvvEEEEvNT_6ParamsE:
	.zero		2944


//--------------------- SYMBOLS --------------------------

	.type		.nv.reservedSmem.offset0,@object
	.size		.nv.reservedSmem.offset0,0x4
	.type		.nv.reservedSmem.cap,@object
	.size		.nv.reservedSmem.cap,0x4
	.type		__assertfail,@function
